//
// Generated by NVIDIA NVVM Compiler
//
// Compiler Build ID: CL-36424714
// Cuda compilation tools, release 13.0, V13.0.88
// Based on NVVM 20.0.0
//

.version 9.0
.target sm_100
.address_size 64

	// .globl	_Z17interpolateKernelPK6float3S1_fPS_Piii

.visible .entry _Z17interpolateKernelPK6float3S1_fPS_Piii(
	.param .u64 .ptr .align 1 _Z17interpolateKernelPK6float3S1_fPS_Piii_param_0,
	.param .u64 .ptr .align 1 _Z17interpolateKernelPK6float3S1_fPS_Piii_param_1,
	.param .f32 _Z17interpolateKernelPK6float3S1_fPS_Piii_param_2,
	.param .u64 .ptr .align 1 _Z17interpolateKernelPK6float3S1_fPS_Piii_param_3,
	.param .u64 .ptr .align 1 _Z17interpolateKernelPK6float3S1_fPS_Piii_param_4,
	.param .u32 _Z17interpolateKernelPK6float3S1_fPS_Piii_param_5,
	.param .u32 _Z17interpolateKernelPK6float3S1_fPS_Piii_param_6
)
{
	.reg .pred 	%p<25>;
	.reg .b32 	%r<67>;
	.reg .b32 	%f<67>;
	.reg .b64 	%rd<30>;

	ld.param.u64 	%rd5, [_Z17interpolateKernelPK6float3S1_fPS_Piii_param_0];
	ld.param.u64 	%rd6, [_Z17interpolateKernelPK6float3S1_fPS_Piii_param_1];
	ld.param.f32 	%f21, [_Z17interpolateKernelPK6float3S1_fPS_Piii_param_2];
	ld.param.u64 	%rd8, [_Z17interpolateKernelPK6float3S1_fPS_Piii_param_3];
	ld.param.u64 	%rd7, [_Z17interpolateKernelPK6float3S1_fPS_Piii_param_4];
	ld.param.u32 	%r36, [_Z17interpolateKernelPK6float3S1_fPS_Piii_param_5];
	ld.param.u32 	%r37, [_Z17interpolateKernelPK6float3S1_fPS_Piii_param_6];
	cvta.to.global.u64 	%rd1, %rd8;
	mov.u32 	%r38, %ctaid.x;
	mov.u32 	%r39, %ntid.x;
	mov.u32 	%r40, %tid.x;
	mad.lo.s32 	%r1, %r38, %r39, %r40;
	setp.ge.s32 	%p1, %r1, %r37;
	@%p1 bra 	$L__BB0_30;
	cvta.to.global.u64 	%rd9, %rd5;
	cvta.to.global.u64 	%rd10, %rd6;
	cvta.to.global.u64 	%rd11, %rd7;
	mul.wide.s32 	%rd12, %r1, 12;
	add.s64 	%rd13, %rd9, %rd12;
	ld.global.f32 	%f1, [%rd13];
	ld.global.f32 	%f2, [%rd13+4];
	ld.global.f32 	%f3, [%rd13+8];
	add.s64 	%rd14, %rd10, %rd12;
	ld.global.f32 	%f4, [%rd14];
	ld.global.f32 	%f5, [%rd14+4];
	ld.global.f32 	%f6, [%rd14+8];
	sub.f32 	%f7, %f4, %f1;
	sub.f32 	%f8, %f5, %f2;
	sub.f32 	%f9, %f6, %f3;
	mul.f32 	%f22, %f8, %f8;
	fma.rn.f32 	%f23, %f7, %f7, %f22;
	fma.rn.f32 	%f24, %f9, %f9, %f23;
	sqrt.rn.f32 	%f10, %f24;
	div.rn.f32 	%f25, %f10, %f21;
	cvt.rpi.f32.f32 	%f26, %f25;
	cvt.rzi.s32.f32 	%r42, %f26;
	max.s32 	%r63, %r42, 1;
	add.s32 	%r65, %r63, 1;
	mul.wide.s32 	%rd15, %r1, 4;
	add.s64 	%rd16, %rd11, %rd15;
	st.global.u32 	[%rd16], %r65;
	mul.lo.s32 	%r4, %r36, %r1;
	and.b32  	%r5, %r63, 3;
	setp.lt.s32 	%p2, %r42, 4;
	mov.b32 	%r60, 0;
	@%p2 bra 	$L__BB0_12;
	and.b32  	%r60, %r63, 2147483644;
	mov.b32 	%r56, 0;
$L__BB0_3:
	setp.leu.f32 	%p3, %f10, 0f358637BD;
	mov.f32 	%f62, 0f00000000;
	@%p3 bra 	$L__BB0_5;
	cvt.rn.f32.u32 	%f28, %r56;
	mul.f32 	%f29, %f21, %f28;
	div.rn.f32 	%f62, %f29, %f10;
$L__BB0_5:
	setp.leu.f32 	%p4, %f10, 0f358637BD;
	setp.gt.f32 	%p5, %f62, 0f3F800000;
	selp.f32 	%f31, 0f3F800000, %f62, %p5;
	fma.rn.f32 	%f32, %f7, %f31, %f1;
	fma.rn.f32 	%f33, %f8, %f31, %f2;
	fma.rn.f32 	%f34, %f9, %f31, %f3;
	add.s32 	%r44, %r56, %r4;
	mul.wide.s32 	%rd17, %r44, 12;
	add.s64 	%rd2, %rd1, %rd17;
	st.global.f32 	[%rd2], %f32;
	st.global.f32 	[%rd2+4], %f33;
	st.global.f32 	[%rd2+8], %f34;
	mov.f32 	%f63, 0f00000000;
	@%p4 bra 	$L__BB0_7;
	add.s32 	%r45, %r56, 1;
	cvt.rn.f32.u32 	%f35, %r45;
	mul.f32 	%f36, %f21, %f35;
	div.rn.f32 	%f63, %f36, %f10;
$L__BB0_7:
	setp.leu.f32 	%p6, %f10, 0f358637BD;
	setp.gt.f32 	%p7, %f63, 0f3F800000;
	selp.f32 	%f38, 0f3F800000, %f63, %p7;
	fma.rn.f32 	%f39, %f7, %f38, %f1;
	fma.rn.f32 	%f40, %f8, %f38, %f2;
	fma.rn.f32 	%f41, %f9, %f38, %f3;
	st.global.f32 	[%rd2+12], %f39;
	st.global.f32 	[%rd2+16], %f40;
	st.global.f32 	[%rd2+20], %f41;
	mov.f32 	%f64, 0f00000000;
	@%p6 bra 	$L__BB0_9;
	add.s32 	%r46, %r56, 2;
	cvt.rn.f32.u32 	%f42, %r46;
	mul.f32 	%f43, %f21, %f42;
	div.rn.f32 	%f64, %f43, %f10;
$L__BB0_9:
	setp.leu.f32 	%p8, %f10, 0f358637BD;
	setp.gt.f32 	%p9, %f64, 0f3F800000;
	selp.f32 	%f45, 0f3F800000, %f64, %p9;
	fma.rn.f32 	%f46, %f7, %f45, %f1;
	fma.rn.f32 	%f47, %f8, %f45, %f2;
	fma.rn.f32 	%f48, %f9, %f45, %f3;
	st.global.f32 	[%rd2+24], %f46;
	st.global.f32 	[%rd2+28], %f47;
	st.global.f32 	[%rd2+32], %f48;
	mov.f32 	%f65, 0f00000000;
	@%p8 bra 	$L__BB0_11;
	add.s32 	%r47, %r56, 3;
	cvt.rn.f32.u32 	%f49, %r47;
	mul.f32 	%f50, %f21, %f49;
	div.rn.f32 	%f65, %f50, %f10;
$L__BB0_11:
	setp.gt.f32 	%p10, %f65, 0f3F800000;
	selp.f32 	%f51, 0f3F800000, %f65, %p10;
	fma.rn.f32 	%f52, %f7, %f51, %f1;
	fma.rn.f32 	%f53, %f8, %f51, %f2;
	fma.rn.f32 	%f54, %f9, %f51, %f3;
	st.global.f32 	[%rd2+36], %f52;
	st.global.f32 	[%rd2+40], %f53;
	st.global.f32 	[%rd2+44], %f54;
	add.s32 	%r56, %r56, 4;
	setp.ne.s32 	%p11, %r56, %r60;
	@%p11 bra 	$L__BB0_3;
$L__BB0_12:
	setp.eq.s32 	%p12, %r5, 0;
	@%p12 bra 	$L__BB0_17;
	add.s64 	%rd3, %rd1, 8;
	add.s32 	%r59, %r60, %r4;
	neg.s32 	%r58, %r5;
$L__BB0_14:
	.pragma "nounroll";
	setp.leu.f32 	%p13, %f10, 0f358637BD;
	mov.f32 	%f66, 0f00000000;
	@%p13 bra 	$L__BB0_16;
	cvt.rn.f32.u32 	%f56, %r60;
	mul.f32 	%f57, %f21, %f56;
	div.rn.f32 	%f66, %f57, %f10;
$L__BB0_16:
	mul.wide.s32 	%rd18, %r59, 12;
	add.s64 	%rd19, %rd3, %rd18;
	setp.gt.f32 	%p14, %f66, 0f3F800000;
	selp.f32 	%f58, 0f3F800000, %f66, %p14;
	fma.rn.f32 	%f59, %f7, %f58, %f1;
	fma.rn.f32 	%f60, %f8, %f58, %f2;
	fma.rn.f32 	%f61, %f9, %f58, %f3;
	st.global.f32 	[%rd19+-8], %f59;
	st.global.f32 	[%rd19+-4], %f60;
	st.global.f32 	[%rd19], %f61;
	add.s32 	%r60, %r60, 1;
	add.s32 	%r59, %r59, 1;
	add.s32 	%r58, %r58, 1;
	setp.ne.s32 	%p15, %r58, 0;
	@%p15 bra 	$L__BB0_14;
$L__BB0_17:
	add.s32 	%r18, %r63, %r4;
	mul.wide.s32 	%rd20, %r18, 12;
	add.s64 	%rd21, %rd1, %rd20;
	st.global.f32 	[%rd21], %f4;
	st.global.f32 	[%rd21+4], %f5;
	st.global.f32 	[%rd21+8], %f6;
	setp.ge.s32 	%p16, %r65, %r36;
	@%p16 bra 	$L__BB0_30;
	not.b32 	%r48, %r63;
	add.s32 	%r19, %r36, %r48;
	sub.s32 	%r49, %r36, %r63;
	add.s32 	%r50, %r49, -2;
	and.b32  	%r20, %r19, 7;
	setp.lt.u32 	%p17, %r50, 7;
	@%p17 bra 	$L__BB0_22;
	and.b32  	%r51, %r19, -8;
	neg.s32 	%r62, %r51;
	add.s64 	%rd4, %rd1, 48;
	add.s32 	%r61, %r18, 1;
$L__BB0_20:
	.pragma "nounroll";
	mul.wide.s32 	%rd22, %r61, 12;
	add.s64 	%rd23, %rd4, %rd22;
	st.global.f32 	[%rd23+-48], %f4;
	st.global.f32 	[%rd23+-44], %f5;
	st.global.f32 	[%rd23+-40], %f6;
	st.global.f32 	[%rd23+-36], %f4;
	st.global.f32 	[%rd23+-32], %f5;
	st.global.f32 	[%rd23+-28], %f6;
	st.global.f32 	[%rd23+-24], %f4;
	st.global.f32 	[%rd23+-20], %f5;
	st.global.f32 	[%rd23+-16], %f6;
	st.global.f32 	[%rd23+-12], %f4;
	st.global.f32 	[%rd23+-8], %f5;
	st.global.f32 	[%rd23+-4], %f6;
	st.global.f32 	[%rd23], %f4;
	st.global.f32 	[%rd23+4], %f5;
	st.global.f32 	[%rd23+8], %f6;
	st.global.f32 	[%rd23+12], %f4;
	st.global.f32 	[%rd23+16], %f5;
	st.global.f32 	[%rd23+20], %f6;
	st.global.f32 	[%rd23+24], %f4;
	st.global.f32 	[%rd23+28], %f5;
	st.global.f32 	[%rd23+32], %f6;
	st.global.f32 	[%rd23+36], %f4;
	st.global.f32 	[%rd23+40], %f5;
	st.global.f32 	[%rd23+44], %f6;
	add.s32 	%r63, %r63, 8;
	add.s32 	%r62, %r62, 8;
	add.s32 	%r61, %r61, 8;
	setp.ne.s32 	%p18, %r62, 0;
	@%p18 bra 	$L__BB0_20;
	add.s32 	%r65, %r63, 1;
$L__BB0_22:
	setp.eq.s32 	%p19, %r20, 0;
	@%p19 bra 	$L__BB0_30;
	and.b32  	%r31, %r19, 3;
	setp.lt.u32 	%p20, %r20, 4;
	@%p20 bra 	$L__BB0_25;
	add.s32 	%r52, %r65, %r4;
	mul.wide.s32 	%rd24, %r52, 12;
	add.s64 	%rd25, %rd1, %rd24;
	st.global.f32 	[%rd25], %f4;
	st.global.f32 	[%rd25+4], %f5;
	st.global.f32 	[%rd25+8], %f6;
	st.global.f32 	[%rd25+12], %f4;
	st.global.f32 	[%rd25+16], %f5;
	st.global.f32 	[%rd25+20], %f6;
	st.global.f32 	[%rd25+24], %f4;
	st.global.f32 	[%rd25+28], %f5;
	st.global.f32 	[%rd25+32], %f6;
	st.global.f32 	[%rd25+36], %f4;
	st.global.f32 	[%rd25+40], %f5;
	st.global.f32 	[%rd25+44], %f6;
	add.s32 	%r65, %r65, 4;
$L__BB0_25:
	setp.eq.s32 	%p21, %r31, 0;
	@%p21 bra 	$L__BB0_30;
	setp.eq.s32 	%p22, %r31, 1;
	@%p22 bra 	$L__BB0_28;
	add.s32 	%r53, %r65, %r4;
	mul.wide.s32 	%rd26, %r53, 12;
	add.s64 	%rd27, %rd1, %rd26;
	st.global.f32 	[%rd27], %f4;
	st.global.f32 	[%rd27+4], %f5;
	st.global.f32 	[%rd27+8], %f6;
	st.global.f32 	[%rd27+12], %f4;
	st.global.f32 	[%rd27+16], %f5;
	st.global.f32 	[%rd27+20], %f6;
	add.s32 	%r65, %r65, 2;
$L__BB0_28:
	and.b32  	%r54, %r19, 1;
	setp.eq.b32 	%p23, %r54, 1;
	not.pred 	%p24, %p23;
	@%p24 bra 	$L__BB0_30;
	add.s32 	%r55, %r65, %r4;
	mul.wide.s32 	%rd28, %r55, 12;
	add.s64 	%rd29, %rd1, %rd28;
	st.global.f32 	[%rd29], %f4;
	st.global.f32 	[%rd29+4], %f5;
	st.global.f32 	[%rd29+8], %f6;
$L__BB0_30:
	ret;

}


// ===== COMPILED SASS (sm_100) =====

	.target	sm_100

	.elftype	@"ET_EXEC"


//--------------------- .note.nv.tkinfo           --------------------------
	.section	.note.nv.tkinfo,"",@"SHT_NOTE"
	.sectionflags	@"SHF_NOTE_NV_TKINFO"
	.tkinfo
        /*0018*/ 	.word	0x00000002
        /*0030*/ 	.string	""
        /*0030*/ 	.string	"ptxas"
        /*0030*/ 	.string	"Cuda compilation tools, release 13.0, V13.0.88"
        /*0030*/ 	.string	"Build cuda_13.0.r13.0/compiler.36424714_0"
        /*0030*/ 	.string	"-arch sm_100 -m 64 "



//--------------------- .note.nv.cuinfo           --------------------------
	.section	.note.nv.cuinfo,"",@"SHT_NOTE"
	.sectionflags	@"SHF_NOTE_NV_CUINFO"
        /*0018*/ 	.short	0x0002
        /*001a*/ 	.short	0x0064
        /*001c*/ 	.short	0x0082
	.zero		2


//--------------------- .nv.info                  --------------------------
	.section	.nv.info,"",@"SHT_CUDA_INFO"
	.align	4


	//----- nvinfo : EIATTR_REGCOUNT
	.align		4
        /*0000*/ 	.byte	0x04, 0x2f
        /*0002*/ 	.short	(.L_1 - .L_0)
	.align		4
.L_0:
        /*0004*/ 	.word	index@(_Z17interpolateKernelPK6float3S1_fPS_Piii)
        /*0008*/ 	.word	0x00000024


	//----- nvinfo : EIATTR_FRAME_SIZE
	.align		4
.L_1:
        /*000c*/ 	.byte	0x04, 0x11
        /*000e*/ 	.short	(.L_3 - .L_2)
	.align		4
.L_2:
        /*0010*/ 	.word	index@($__internal_1_$__cuda_sm3x_div_rn_noftz_f32_slowpath)
        /*0014*/ 	.word	0x00000000


	//----- nvinfo : EIATTR_FRAME_SIZE
	.align		4
.L_3:
        /*0018*/ 	.byte	0x04, 0x11
        /*001a*/ 	.short	(.L_5 - .L_4)
	.align		4
.L_4:
        /*001c*/ 	.word	index@($__internal_0_$__cuda_sm20_sqrt_rn_f32_slowpath)
        /*0020*/ 	.word	0x00000000


	//----- nvinfo : EIATTR_FRAME_SIZE
	.align		4
.L_5:
        /*0024*/ 	.byte	0x04, 0x11
        /*0026*/ 	.short	(.L_7 - .L_6)
	.align		4
.L_6:
        /*0028*/ 	.word	index@(_Z17interpolateKernelPK6float3S1_fPS_Piii)
        /*002c*/ 	.word	0x00000000


	//----- nvinfo : EIATTR_MIN_STACK_SIZE
	.align		4
.L_7:
        /*0030*/ 	.byte	0x04, 0x12
        /*0032*/ 	.short	(.L_9 - .L_8)
	.align		4
.L_8:
        /*0034*/ 	.word	index@(_Z17interpolateKernelPK6float3S1_fPS_Piii)
        /*0038*/ 	.word	0x00000000
.L_9:


//--------------------- .nv.compat                --------------------------
	.section	.nv.compat,"",@"SHT_CUDA_COMPAT_INFO"
	.align	4
        /*0000*/ 	.byte	0x02, 0x09, 0x00, 0x00, 0x02, 0x02, 0x01, 0x00, 0x02, 0x05, 0x05, 0x00, 0x03, 0x07, 0x01, 0x01
        /*0010*/ 	.byte	0x02, 0x03, 0x00, 0x00, 0x02, 0x06, 0x01, 0x00, 0x04, 0x0b, 0x08, 0x00, 0x01, 0x00, 0x00, 0x00
        /*0020*/ 	.byte	0x00, 0x00, 0x00, 0x00


//--------------------- .nv.info._Z17interpolateKernelPK6float3S1_fPS_Piii --------------------------
	.section	.nv.info._Z17interpolateKernelPK6float3S1_fPS_Piii,"",@"SHT_CUDA_INFO"
	.sectionflags	@""
	.align	4


	//----- nvinfo : EIATTR_CUDA_API_VERSION
	.align		4
        /*0000*/ 	.byte	0x04, 0x37
        /*0002*/ 	.short	(.L_11 - .L_10)
.L_10:
        /*0004*/ 	.word	0x00000082


	//----- nvinfo : EIATTR_KPARAM_INFO
	.align		4
.L_11:
        /*0008*/ 	.byte	0x04, 0x17
        /*000a*/ 	.short	(.L_13 - .L_12)
.L_12:
        /*000c*/ 	.word	0x00000000
        /*0010*/ 	.short	0x0006
        /*0012*/ 	.short	0x002c
        /*0014*/ 	.byte	0x00, 0xf0, 0x11, 0x00


	//----- nvinfo : EIATTR_KPARAM_INFO
	.align		4
.L_13:
        /*0018*/ 	.byte	0x04, 0x17
        /*001a*/ 	.short	(.L_15 - .L_14)
.L_14:
        /*001c*/ 	.word	0x00000000
        /*0020*/ 	.short	0x0005
        /*0022*/ 	.short	0x0028
        /*0024*/ 	.byte	0x00, 0xf0, 0x11, 0x00


	//----- nvinfo : EIATTR_KPARAM_INFO
	.align		4
.L_15:
        /*0028*/ 	.byte	0x04, 0x17
        /*002a*/ 	.short	(.L_17 - .L_16)
.L_16:
        /*002c*/ 	.word	0x00000000
        /*0030*/ 	.short	0x0004
        /*0032*/ 	.short	0x0020
        /*0034*/ 	.byte	0x00, 0xf5, 0x21, 0x00


	//----- nvinfo : EIATTR_KPARAM_INFO
	.align		4
.L_17:
        /*0038*/ 	.byte	0x04, 0x17
        /*003a*/ 	.short	(.L_19 - .L_18)
.L_18:
        /*003c*/ 	.word	0x00000000
        /*0040*/ 	.short	0x0003
        /*0042*/ 	.short	0x0018
        /*0044*/ 	.byte	0x00, 0xf5, 0x21, 0x00


	//----- nvinfo : EIATTR_KPARAM_INFO
	.align		4
.L_19:
        /*0048*/ 	.byte	0x04, 0x17
        /*004a*/ 	.short	(.L_21 - .L_20)
.L_20:
        /*004c*/ 	.word	0x00000000
        /*0050*/ 	.short	0x0002
        /*0052*/ 	.short	0x0010
        /*0054*/ 	.byte	0x00, 0xf0, 0x11, 0x00


	//----- nvinfo : EIATTR_KPARAM_INFO
	.align		4
.L_21:
        /*0058*/ 	.byte	0x04, 0x17
        /*005a*/ 	.short	(.L_23 - .L_22)
.L_22:
        /*005c*/ 	.word	0x00000000
        /*0060*/ 	.short	0x0001
        /*0062*/ 	.short	0x0008
        /*0064*/ 	.byte	0x00, 0xf5, 0x21, 0x00


	//----- nvinfo : EIATTR_KPARAM_INFO
	.align		4
.L_23:
        /*0068*/ 	.byte	0x04, 0x17
        /*006a*/ 	.short	(.L_25 - .L_24)
.L_24:
        /*006c*/ 	.word	0x00000000
        /*0070*/ 	.short	0x0000
        /*0072*/ 	.short	0x0000
        /*0074*/ 	.byte	0x00, 0xf5, 0x21, 0x00


	//----- nvinfo : EIATTR_SPARSE_MMA_MASK
	.align		4
.L_25:
        /*0078*/ 	.byte	0x03, 0x50
        /*007a*/ 	.short	0x0000


	//----- nvinfo : EIATTR_MAXREG_COUNT
	.align		4
        /*007c*/ 	.byte	0x03, 0x1b
        /*007e*/ 	.short	0x00ff


	//----- nvinfo : EIATTR_MERCURY_ISA_VERSION
	.align		4
        /*0080*/ 	.byte	0x03, 0x5f
        /*0082*/ 	.short	0x0101


	//----- nvinfo : EIATTR_VRC_CTA_INIT_COUNT
	.align		4
        /*0084*/ 	.byte	0x02, 0x4a
	.zero		1
	.zero		1


	//----- nvinfo : EIATTR_EXIT_INSTR_OFFSETS
	.align		4
        /*0088*/ 	.byte	0x04, 0x1c
        /*008a*/ 	.short	(.L_27 - .L_26)


	//   ....[0]....
.L_26:
        /*008c*/ 	.word	0x00000070


	//   ....[1]....
        /*0090*/ 	.word	0x00000f90


	//   ....[2]....
        /*0094*/ 	.word	0x000012a0


	//   ....[3]....
        /*0098*/ 	.word	0x00001400


	//   ....[4]....
        /*009c*/ 	.word	0x00001500


	//   ....[5]....
        /*00a0*/ 	.word	0x00001560


	//----- nvinfo : EIATTR_CRS_STACK_SIZE
	.align		4
.L_27:
        /*00a4*/ 	.byte	0x04, 0x1e
        /*00a6*/ 	.short	(.L_29 - .L_28)
.L_28:
        /*00a8*/ 	.word	0x00000000


	//----- nvinfo : EIATTR_CBANK_PARAM_SIZE
	.align		4
.L_29:
        /*00ac*/ 	.byte	0x03, 0x19
        /*00ae*/ 	.short	0x0030


	//----- nvinfo : EIATTR_PARAM_CBANK
	.align		4
        /*00b0*/ 	.byte	0x04, 0x0a
        /*00b2*/ 	.short	(.L_31 - .L_30)
	.align		4
.L_30:
        /*00b4*/ 	.word	index@(.nv.constant0._Z17interpolateKernelPK6float3S1_fPS_Piii)
        /*00b8*/ 	.short	0x0380
        /*00ba*/ 	.short	0x0030


	//----- nvinfo : EIATTR_SW_WAR
	.align		4
.L_31:
        /*00bc*/ 	.byte	0x04, 0x36
        /*00be*/ 	.short	(.L_33 - .L_32)
.L_32:
        /*00c0*/ 	.word	0x00000008
.L_33:


//--------------------- .nv.callgraph             --------------------------
	.section	.nv.callgraph,"",@"SHT_CUDA_CALLGRAPH"
	.align	4
	.sectionentsize	8
	.align		4
        /*0000*/ 	.word	0x00000000
	.align		4
        /*0004*/ 	.word	0xffffffff
	.align		4
        /*0008*/ 	.word	0x00000000
	.align		4
        /*000c*/ 	.word	0xfffffffe
	.align		4
        /*0010*/ 	.word	0x00000000
	.align		4
        /*0014*/ 	.word	0xfffffffd
	.align		4
        /*0018*/ 	.word	0x00000000
	.align		4
        /*001c*/ 	.word	0xfffffffc


//--------------------- .text._Z17interpolateKernelPK6float3S1_fPS_Piii --------------------------
	.section	.text._Z17interpolateKernelPK6float3S1_fPS_Piii,"ax",@progbits
	.align	128
        .global         _Z17interpolateKernelPK6float3S1_fPS_Piii
        .type           _Z17interpolateKernelPK6float3S1_fPS_Piii,@function
        .size           _Z17interpolateKernelPK6float3S1_fPS_Piii,(.L_x_49 - _Z17interpolateKernelPK6float3S1_fPS_Piii)
        .other          _Z17interpolateKernelPK6float3S1_fPS_Piii,@"STO_CUDA_ENTRY STV_DEFAULT"
_Z17interpolateKernelPK6float3S1_fPS_Piii:
.text._Z17interpolateKernelPK6float3S1_fPS_Piii:
[----:B------:R-:W-:Y:S01]  /*0000*/  LDC R1, c[0x0][0x37c] ;  /* 0x0000df00ff017b82 */ /* 0x000fe20000000800 */
[----:B------:R-:W0:Y:S07]  /*0010*/  S2R R3, SR_TID.X ;  /* 0x0000000000037919 */ /* 0x000e2e0000002100 */
[----:B------:R-:W0:Y:S01]  /*0020*/  S2UR UR4, SR_CTAID.X ;  /* 0x00000000000479c3 */ /* 0x000e220000002500 */
[----:B------:R-:W1:Y:S07]  /*0030*/  LDCU UR5, c[0x0][0x3ac] ;  /* 0x00007580ff0577ac */ /* 0x000e6e0008000800 */
[----:B------:R-:W0:Y:S02]  /*0040*/  LDC R16, c[0x0][0x360] ;  /* 0x0000d800ff107b82 */ /* 0x000e240000000800 */
[----:B0-----:R-:W-:-:S05]  /*0050*/  IMAD R16, R16, UR4, R3 ;  /* 0x0000000410107c24 */ /* 0x001fca000f8e0203 */
[----:B-1----:R-:W-:-:S13]  /*0060*/  ISETP.GE.AND P0, PT, R16, UR5, PT ;  /* 0x0000000510007c0c */ /* 0x002fda000bf06270 */
[----:B------:R-:W-:Y:S05]  /*0070*/  @P0 EXIT ;  /* 0x000000000000094d */ /* 0x000fea0003800000 */
[----:B------:R-:W0:Y:S01]  /*0080*/  LDC.64 R2, c[0x0][0x380] ;  /* 0x0000e000ff027b82 */ /* 0x000e220000000a00 */
[----:B------:R-:W1:Y:S07]  /*0090*/  LDCU.64 UR4, c[0x0][0x358] ;  /* 0x00006b00ff0477ac */ /* 0x000e6e0008000a00 */
[----:B------:R-:W2:Y:S01]  /*00a0*/  LDC.64 R4, c[0x0][0x388] ;  /* 0x0000e200ff047b82 */ /* 0x000ea20000000a00 */
[----:B0-----:R-:W-:-:S05]  /*00b0*/  IMAD.WIDE R2, R16, 0xc, R2 ;  /* 0x0000000c10027825 */ /* 0x001fca00078e0202 */
[----:B-1----:R-:W3:Y:S01]  /*00c0*/  LDG.E R17, desc[UR4][R2.64+0x4] ;  /* 0x0000040402117981 */ /* 0x002ee2000c1e1900 */
[----:B--2---:R-:W-:-:S03]  /*00d0*/  IMAD.WIDE R4, R16, 0xc, R4 ;  /* 0x0000000c10047825 */ /* 0x004fc600078e0204 */
[----:B------:R-:W2:Y:S04]  /*00e0*/  LDG.E R14, desc[UR4][R2.64] ;  /* 0x00000004020e7981 */ /* 0x000ea8000c1e1900 */
[----:B------:R-:W3:Y:S04]  /*00f0*/  LDG.E R15, desc[UR4][R4.64+0x4] ;  /* 0x00000404040f7981 */ /* 0x000ee8000c1e1900 */
[----:B------:R-:W2:Y:S04]  /*0100*/  LDG.E R12, desc[UR4][R4.64] ;  /* 0x00000004040c7981 */ /* 0x000ea8000c1e1900 */
[----:B------:R-:W4:Y:S04]  /*0110*/  LDG.E R13, desc[UR4][R2.64+0x8] ;  /* 0x00000804020d7981 */ /* 0x000f28000c1e1900 */
[----:B------:R-:W4:Y:S01]  /*0120*/  LDG.E R11, desc[UR4][R4.64+0x8] ;  /* 0x00000804040b7981 */ /* 0x000f22000c1e1900 */
[----:B------:R-:W-:Y:S01]  /*0130*/  BSSY.RECONVERGENT B0, `(.L_x_0) ;  /* 0x0000012000007945 */ /* 0x000fe20003800200 */
[----:B---3--:R-:W-:Y:S01]  /*0140*/  FADD R10, -R17, R15 ;  /* 0x0000000f110a7221 */ /* 0x008fe20000000100 */
[----:B--2---:R-:W-:-:S03]  /*0150*/  FADD R9, -R14, R12 ;  /* 0x0000000c0e097221 */ /* 0x004fc60000000100 */
[----:B------:R-:W-:-:S04]  /*0160*/  FMUL R0, R10, R10 ;  /* 0x0000000a0a007220 */ /* 0x000fc80000400000 */
[----:B------:R-:W-:Y:S01]  /*0170*/  FFMA R7, R9, R9, R0 ;  /* 0x0000000909077223 */ /* 0x000fe20000000000 */
[----:B----4-:R-:W-:-:S04]  /*0180*/  FADD R8, -R13, R11 ;  /* 0x0000000b0d087221 */ /* 0x010fc80000000100 */
[----:B------:R-:W-:-:S05]  /*0190*/  FFMA R0, R8, R8, R7 ;  /* 0x0000000808007223 */ /* 0x000fca0000000007 */
[----:B------:R-:W-:Y:S01]  /*01a0*/  IADD3 R6, PT, PT, R0, -0xd000000, RZ ;  /* 0xf300000000067810 */ /* 0x000fe20007ffe0ff */
[----:B------:R0:W1:Y:S03]  /*01b0*/  MUFU.RSQ R7, R0 ;  /* 0x0000000000077308 */ /* 0x0000660000001400 */
[----:B------:R-:W-:-:S13]  /*01c0*/  ISETP.GT.U32.AND P0, PT, R6, 0x727fffff, PT ;  /* 0x727fffff0600780c */ /* 0x000fda0003f04070 */
[----:B0-----:R-:W-:Y:S05]  /*01d0*/  @!P0 BRA `(.L_x_1) ;  /* 0x00000000000c8947 */ /* 0x001fea0003800000 */
[----:B-1----:R-:W-:-:S07]  /*01e0*/  MOV R7, 0x200 ;  /* 0x0000020000077802 */ /* 0x002fce0000000f00 */
[----:B------:R-:W-:Y:S05]  /*01f0*/  CALL.REL.NOINC `($__internal_0_$__cuda_sm20_sqrt_rn_f32_slowpath) ;  /* 0x0000001000dc7944 */ /* 0x000fea0003c00000 */
[----:B------:R-:W-:Y:S05]  /*0200*/  BRA `(.L_x_2) ;  /* 0x0000000000107947 */ /* 0x000fea0003800000 */
.L_x_1:
[----:B-1----:R-:W-:Y:S01]  /*0210*/  FMUL.FTZ R19, R0, R7 ;  /* 0x0000000700137220 */ /* 0x002fe20000410000 */
[----:B------:R-:W-:-:S03]  /*0220*/  FMUL.FTZ R7, R7, 0.5 ;  /* 0x3f00000007077820 */ /* 0x000fc60000410000 */
[----:B------:R-:W-:-:S04]  /*0230*/  FFMA R0, -R19, R19, R0 ;  /* 0x0000001313007223 */ /* 0x000fc80000000100 */
[----:B------:R-:W-:-:S07]  /*0240*/  FFMA R19, R0, R7, R19 ;  /* 0x0000000700137223 */ /* 0x000fce0000000013 */
.L_x_2:
[----:B------:R-:W-:Y:S05]  /*0250*/  BSYNC.RECONVERGENT B0 ;  /* 0x0000000000007941 */ /* 0x000fea0003800200 */
.L_x_0:
[----:B------:R-:W0:Y:S01]  /*0260*/  LDC R4, c[0x0][0x390] ;  /* 0x0000e400ff047b82 */ /* 0x000e220000000800 */
[----:B------:R-:W-:Y:S01]  /*0270*/  BSSY.RECONVERGENT B2, `(.L_x_3) ;  /* 0x000000e000027945 */ /* 0x000fe20003800200 */
[----:B0-----:R-:W0:Y:S08]  /*0280*/  MUFU.RCP R0, R4 ;  /* 0x0000000400007308 */ /* 0x001e300000001000 */
[----:B------:R-:W1:Y:S01]  /*0290*/  FCHK P0, R19, R4 ;  /* 0x0000000413007302 */ /* 0x000e620000000000 */
[----:B0-----:R-:W-:-:S04]  /*02a0*/  FFMA R3, R0, -R4, 1 ;  /* 0x3f80000000037423 */ /* 0x001fc80000000804 */
[----:B------:R-:W-:-:S04]  /*02b0*/  FFMA R0, R0, R3, R0 ;  /* 0x0000000300007223 */ /* 0x000fc80000000000 */
[----:B------:R-:W-:-:S04]  /*02c0*/  FFMA R2, R0, R19, RZ ;  /* 0x0000001300027223 */ /* 0x000fc800000000ff */
[----:B------:R-:W-:-:S04]  /*02d0*/  FFMA R3, R2, -R4, R19 ;  /* 0x8000000402037223 */ /* 0x000fc80000000013 */
[----:B------:R-:W-:Y:S01]  /*02e0*/  FFMA R0, R0, R3, R2 ;  /* 0x0000000300007223 */ /* 0x000fe20000000002 */
[----:B-1----:R-:W-:Y:S06]  /*02f0*/  @!P0 BRA `(.L_x_4) ;  /* 0x0000000000148947 */ /* 0x002fec0003800000 */
[----:B------:R-:W0:Y:S01]  /*0300*/  LDCU UR6, c[0x0][0x390] ;  /* 0x00007200ff0677ac */ /* 0x000e220008000800 */
[----:B------:R-:W-:Y:S01]  /*0310*/  IMAD.MOV.U32 R0, RZ, RZ, R19 ;  /* 0x000000ffff007224 */ /* 0x000fe200078e0013 */
[----:B------:R-:W-:Y:S02]  /*0320*/  MOV R2, 0x350 ;  /* 0x0000035000027802 */ /* 0x000fe40000000f00 */
[----:B0-----:R-:W-:-:S07]  /*0330*/  MOV R3, UR6 ;  /* 0x0000000600037c02 */ /* 0x001fce0008000f00 */
[----:B------:R-:W-:Y:S05]  /*0340*/  CALL.REL.NOINC `($__internal_1_$__cuda_sm3x_div_rn_noftz_f32_slowpath) ;  /* 0x0000001000e47944 */ /* 0x000fea0003c00000 */
.L_x_4:
[----:B------:R-:W-:Y:S05]  /*0350*/  BSYNC.RECONVERGENT B2 ;  /* 0x0000000000027941 */ /* 0x000fea0003800200 */
.L_x_3:
[----:B------:R-:W0:Y:S01]  /*0360*/  LDC.64 R2, c[0x0][0x3a0] ;  /* 0x0000e800ff027b82 */ /* 0x000e220000000a00 */
[----:B------:R-:W1:Y:S01]  /*0370*/  F2I.CEIL.NTZ R0, R0 ;  /* 0x0000000000007305 */ /* 0x000e62000020b100 */
[----:B------:R-:W2:Y:S01]  /*0380*/  LDCU UR7, c[0x0][0x390] ;  /* 0x00007200ff0777ac */ /* 0x000ea20008000800 */
[----:B------:R-:W-:Y:S01]  /*0390*/  BSSY.RECONVERGENT B2, `(.L_x_5) ;  /* 0x0000086000027945 */ /* 0x000fe20003800200 */
[----:B------:R-:W-:Y:S01]  /*03a0*/  HFMA2 R21, -RZ, RZ, 0, 0 ;  /* 0x00000000ff157431 */ /* 0x000fe200000001ff */
[----:B------:R-:W3:Y:S01]  /*03b0*/  LDCU UR6, c[0x0][0x3a8] ;  /* 0x00007500ff0677ac */ /* 0x000ee20008000800 */
[C---:B-1----:R-:W-:Y:S02]  /*03c0*/  VIMNMX R25, PT, PT, R0.reuse, 0x1, !PT ;  /* 0x0000000100197848 */ /* 0x042fe40007fe0100 */
[----:B------:R-:W-:Y:S02]  /*03d0*/  ISETP.GE.AND P0, PT, R0, 0x4, PT ;  /* 0x000000040000780c */ /* 0x000fe40003f06270 */
[C---:B------:R-:W-:Y:S01]  /*03e0*/  LOP3.LUT R18, R25.reuse, 0x3, RZ, 0xc0, !PT ;  /* 0x0000000319127812 */ /* 0x040fe200078ec0ff */
[----:B------:R-:W-:-:S02]  /*03f0*/  VIADD R23, R25, 0x1 ;  /* 0x0000000119177836 */ /* 0x000fc40000000000 */
[----:B0-----:R-:W-:-:S05]  /*0400*/  IMAD.WIDE R2, R16, 0x4, R2 ;  /* 0x0000000410027825 */ /* 0x001fca00078e0202 */
[----:B------:R0:W-:Y:S03]  /*0410*/  STG.E desc[UR4][R2.64], R23 ;  /* 0x0000001702007986 */ /* 0x0001e6000c101904 */
[----:B--23--:R-:W-:Y:S05]  /*0420*/  @!P0 BRA `(.L_x_6) ;  /* 0x0000000400f08947 */ /* 0x00cfea0003800000 */
[----:B------:R-:W1:Y:S01]  /*0430*/  LDC.64 R4, c[0x0][0x398] ;  /* 0x0000e600ff047b82 */ /* 0x000e620000000a00 */
[----:B------:R-:W-:Y:S01]  /*0440*/  LOP3.LUT R21, R25, 0x7ffffffc, RZ, 0xc0, !PT ;  /* 0x7ffffffc19157812 */ /* 0x000fe200078ec0ff */
[----:B------:R-:W-:-:S07]  /*0450*/  IMAD.MOV.U32 R20, RZ, RZ, RZ ;  /* 0x000000ffff147224 */ /* 0x000fce00078e00ff */
.L_x_20:
[----:B------:R-:W-:Y:S01]  /*0460*/  FSETP.GT.AND P0, PT, R19, 9.9999999747524270788e-07, PT ;  /* 0x358637bd1300780b */ /* 0x000fe20003f04000 */
[----:B------:R-:W-:Y:S01]  /*0470*/  BSSY.RECONVERGENT B3, `(.L_x_7) ;  /* 0x0000014000037945 */ /* 0x000fe20003800200 */
[----:B------:R-:W-:-:S11]  /*0480*/  MOV R0, RZ ;  /* 0x000000ff00007202 */ /* 0x000fd60000000f00 */
[----:B--2---:R-:W-:Y:S05]  /*0490*/  @!P0 BRA `(.L_x_8) ;  /* 0x0000000000448947 */ /* 0x004fea0003800000 */
[----:B0-----:R-:W0:Y:S01]  /*04a0*/  MUFU.RCP R2, R19 ;  /* 0x0000001300027308 */ /* 0x001e220000001000 */
[----:B------:R-:W-:Y:S01]  /*04b0*/  I2FP.F32.U32 R0, R20 ;  /* 0x0000001400007245 */ /* 0x000fe20000201000 */
[----:B------:R-:W-:Y:S04]  /*04c0*/  BSSY.RECONVERGENT B4, `(.L_x_9) ;  /* 0x000000d000047945 */ /* 0x000fe80003800200 */
[----:B------:R-:W-:-:S04]  /*04d0*/  FMUL R0, R0, UR7 ;  /* 0x0000000700007c20 */ /* 0x000fc80008400000 */
[----:B------:R-:W2:Y:S01]  /*04e0*/  FCHK P0, R0, R19 ;  /* 0x0000001300007302 */ /* 0x000ea20000000000 */
[----:B0-----:R-:W-:-:S04]  /*04f0*/  FFMA R3, R2, -R19, 1 ;  /* 0x3f80000002037423 */ /* 0x001fc80000000813 */
[----:B------:R-:W-:-:S04]  /*0500*/  FFMA R3, R2, R3, R2 ;  /* 0x0000000302037223 */ /* 0x000fc80000000002 */
[----:B------:R-:W-:-:S04]  /*0510*/  FFMA R2, R0, R3, RZ ;  /* 0x0000000300027223 */ /* 0x000fc800000000ff */
[----:B------:R-:W-:-:S04]  /*0520*/  FFMA R6, R2, -R19, R0 ;  /* 0x8000001302067223 */ /* 0x000fc80000000000 */
[----:B------:R-:W-:Y:S01]  /*0530*/  FFMA R2, R3, R6, R2 ;  /* 0x0000000603027223 */ /* 0x000fe20000000002 */
[----:B--2---:R-:W-:Y:S06]  /*0540*/  @!P0 BRA `(.L_x_10) ;  /* 0x0000000000108947 */ /* 0x004fec0003800000 */
[----:B------:R-:W-:Y:S01]  /*0550*/  IMAD.MOV.U32 R3, RZ, RZ, R19 ;  /* 0x000000ffff037224 */ /* 0x000fe200078e0013 */
[----:B------:R-:W-:-:S07]  /*0560*/  MOV R2, 0x580 ;  /* 0x0000058000027802 */ /* 0x000fce0000000f00 */
[----:B-1----:R-:W-:Y:S05]  /*0570*/  CALL.REL.NOINC `($__internal_1_$__cuda_sm3x_div_rn_noftz_f32_slowpath) ;  /* 0x0000001000587944 */ /* 0x002fea0003c00000 */
[----:B------:R-:W-:-:S07]  /*0580*/  MOV R2, R0 ;  /* 0x0000000000027202 */ /* 0x000fce0000000f00 */
.L_x_10:
[----:B------:R-:W-:Y:S05]  /*0590*/  BSYNC.RECONVERGENT B4 ;  /* 0x0000000000047941 */ /* 0x000fea0003800200 */
.L_x_9:
[----:B------:R-:W-:-:S07]  /*05a0*/  IMAD.MOV.U32 R0, RZ, RZ, R2 ;  /* 0x000000ffff007224 */ /* 0x000fce00078e0002 */
.L_x_8:
[----:B------:R-:W-:Y:S05]  /*05b0*/  BSYNC.RECONVERGENT B3 ;  /* 0x0000000000037941 */ /* 0x000fea0003800200 */
.L_x_7:
[----:B------:R-:W-:Y:S01]  /*05c0*/  FMNMX.NAN R0, R0, 1, PT ;  /* 0x3f80000000007809 */ /* 0x000fe20003820000 */
[----:B------:R-:W-:Y:S01]  /*05d0*/  IMAD R7, R16, UR6, R20 ;  /* 0x0000000610077c24 */ /* 0x000fe2000f8e0214 */
[----:B------:R-:W-:Y:S01]  /*05e0*/  FSETP.GT.AND P0, PT, R19, 9.9999999747524270788e-07, PT ;  /* 0x358637bd1300780b */ /* 0x000fe20003f04000 */
[----:B------:R-:W-:Y:S02]  /*05f0*/  BSSY.RECONVERGENT B3, `(.L_x_11) ;  /* 0x000001b000037945 */ /* 0x000fe40003800200 */
[----:B0-----:R-:W-:Y:S01]  /*0600*/  FFMA R3, R9, R0, R14 ;  /* 0x0000000009037223 */ /* 0x001fe2000000000e */
[----:B-1----:R-:W-:-:S04]  /*0610*/  IMAD.WIDE R6, R7, 0xc, R4 ;  /* 0x0000000c07067825 */ /* 0x002fc800078e0204 */
[-C--:B------:R-:W-:Y:S01]  /*0620*/  FFMA R27, R10, R0.reuse, R17 ;  /* 0x000000000a1b7223 */ /* 0x080fe20000000011 */
[----:B------:R-:W-:Y:S01]  /*0630*/  FFMA R29, R8, R0, R13 ;  /* 0x00000000081d7223 */ /* 0x000fe2000000000d */
[----:B------:R-:W-:Y:S01]  /*0640*/  HFMA2 R0, -RZ, RZ, 0, 0 ;  /* 0x00000000ff007431 */ /* 0x000fe200000001ff */
[----:B------:R0:W-:Y:S04]  /*0650*/  STG.E desc[UR4][R6.64], R3 ;  /* 0x0000000306007986 */ /* 0x0001e8000c101904 */
[----:B------:R0:W-:Y:S04]  /*0660*/  STG.E desc[UR4][R6.64+0x4], R27 ;  /* 0x0000041b06007986 */ /* 0x0001e8000c101904 */
[----:B------:R0:W-:Y:S01]  /*0670*/  STG.E desc[UR4][R6.64+0x8], R29 ;  /* 0x0000081d06007986 */ /* 0x0001e2000c101904 */
[----:B------:R-:W-:Y:S05]  /*0680*/  @!P0 BRA `(.L_x_12) ;  /* 0x0000000000448947 */ /* 0x000fea0003800000 */
[----:B------:R-:W1:Y:S01]  /*0690*/  MUFU.RCP R2, R19 ;  /* 0x0000001300027308 */ /* 0x000e620000001000 */
[----:B------:R-:W-:Y:S01]  /*06a0*/  VIADD R0, R20, 0x1 ;  /* 0x0000000114007836 */ /* 0x000fe20000000000 */
[----:B------:R-:W-:Y:S04]  /*06b0*/  BSSY.RECONVERGENT B4, `(.L_x_12) ;  /* 0x000000e000047945 */ /* 0x000fe80003800200 */
[----:B------:R-:W-:-:S05]  /*06c0*/  I2FP.F32.U32 R0, R0 ;  /* 0x0000000000007245 */ /* 0x000fca0000201000 */
[----:B0-----:R-:W-:-:S04]  /*06d0*/  FMUL R27, R0, UR7 ;  /* 0x00000007001b7c20 */ /* 0x001fc80008400000 */
[----:B------:R-:W0:Y:S01]  /*06e0*/  FCHK P0, R27, R19 ;  /* 0x000000131b007302 */ /* 0x000e220000000000 */
[----:B-1----:R-:W-:-:S04]  /*06f0*/  FFMA R3, R2, -R19, 1 ;  /* 0x3f80000002037423 */ /* 0x002fc80000000813 */
[----:B------:R-:W-:-:S04]  /*0700*/  FFMA R0, R2, R3, R2 ;  /* 0x0000000302007223 */ /* 0x000fc80000000002 */
[----:B------:R-:W-:-:S04]  /*0710*/  FFMA R2, R0, R27, RZ ;  /* 0x0000001b00027223 */ /* 0x000fc800000000ff */
[----:B------:R-:W-:-:S04]  /*0720*/  FFMA R3, R2, -R19, R27 ;  /* 0x8000001302037223 */ /* 0x000fc8000000001b */
[----:B------:R-:W-:Y:S01]  /*0730*/  FFMA R0, R0, R3, R2 ;  /* 0x0000000300007223 */ /* 0x000fe20000000002 */
[----:B0-----:R-:W-:Y:S06]  /*0740*/  @!P0 BRA `(.L_x_13) ;  /* 0x0000000000108947 */ /* 0x001fec0003800000 */
[----:B------:R-:W-:Y:S01]  /*0750*/  MOV R0, R27 ;  /* 0x0000001b00007202 */ /* 0x000fe20000000f00 */
[----:B------:R-:W-:Y:S01]  /*0760*/  IMAD.MOV.U32 R3, RZ, RZ, R19 ;  /* 0x000000ffff037224 */ /* 0x000fe200078e0013 */
[----:B------:R-:W-:-:S07]  /*0770*/  MOV R2, 0x790 ;  /* 0x0000079000027802 */ /* 0x000fce0000000f00 */
[----:B------:R-:W-:Y:S05]  /*0780*/  CALL.REL.NOINC `($__internal_1_$__cuda_sm3x_div_rn_noftz_f32_slowpath) ;  /* 0x0000000c00d47944 */ /* 0x000fea0003c00000 */
.L_x_13:
[----:B------:R-:W-:Y:S05]  /*0790*/  BSYNC.RECONVERGENT B4 ;  /* 0x0000000000047941 */ /* 0x000fea0003800200 */
.L_x_12:
[----:B------:R-:W-:Y:S05]  /*07a0*/  BSYNC.RECONVERGENT B3 ;  /* 0x0000000000037941 */ /* 0x000fea0003800200 */
.L_x_11:
[----:B------:R-:W-:Y:S01]  /*07b0*/  FMNMX.NAN R0, R0, 1, PT ;  /* 0x3f80000000007809 */ /* 0x000fe20003820000 */
[----:B------:R-:W-:Y:S01]  /*07c0*/  BSSY.RECONVERGENT B3, `(.L_x_14) ;  /* 0x000001b000037945 */ /* 0x000fe20003800200 */
[----:B------:R-:W-:-:S03]  /*07d0*/  FSETP.GT.AND P0, PT, R19, 9.9999999747524270788e-07, PT ;  /* 0x358637bd1300780b */ /* 0x000fc60003f04000 */
[-C--:B0-----:R-:W-:Y:S01]  /*07e0*/  FFMA R3, R9, R0.reuse, R14 ;  /* 0x0000000009037223 */ /* 0x081fe2000000000e */
[-C--:B------:R-:W-:Y:S01]  /*07f0*/  FFMA R27, R10, R0.reuse, R17 ;  /* 0x000000000a1b7223 */ /* 0x080fe20000000011 */
[----:B------:R-:W-:Y:S01]  /*0800*/  FFMA R29, R8, R0, R13 ;  /* 0x00000000081d7223 */ /* 0x000fe2000000000d */
[----:B------:R-:W-:Y:S02]  /*0810*/  HFMA2 R0, -RZ, RZ, 0, 0 ;  /* 0x00000000ff007431 */ /* 0x000fe400000001ff */
        /* <DEDUP_REMOVED lines=20> */
.L_x_16:
[----:B------:R-:W-:Y:S05]  /*0960*/  BSYNC.RECONVERGENT B4 ;  /* 0x0000000000047941 */ /* 0x000fea0003800200 */
.L_x_15:
[----:B------:R-:W-:Y:S05]  /*0970*/  BSYNC.RECONVERGENT B3 ;  /* 0x0000000000037941 */ /* 0x000fea0003800200 */
.L_x_14:
        /* <DEDUP_REMOVED lines=27> */
.L_x_19:
[----:B------:R-:W-:Y:S05]  /*0b30*/  BSYNC.RECONVERGENT B4 ;  /* 0x0000000000047941 */ /* 0x000fea0003800200 */
.L_x_18:
[----:B------:R-:W-:Y:S05]  /*0b40*/  BSYNC.RECONVERGENT B3 ;  /* 0x0000000000037941 */ /* 0x000fea0003800200 */
.L_x_17:
[----:B------:R-:W-:Y:S02]  /*0b50*/  FMNMX.NAN R0, R0, 1, PT ;  /* 0x3f80000000007809 */ /* 0x000fe40003820000 */
[----:B------:R-:W-:-:S03]  /*0b60*/  IADD3 R20, PT, PT, R20, 0x4, RZ ;  /* 0x0000000414147810 */ /* 0x000fc60007ffe0ff */
[-C--:B0-----:R-:W-:Y:S01]  /*0b70*/  FFMA R3, R9, R0.reuse, R14 ;  /* 0x0000000009037223 */ /* 0x081fe2000000000e */
[-C--:B------:R-:W-:Y:S01]  /*0b80*/  FFMA R27, R10, R0.reuse, R17 ;  /* 0x000000000a1b7223 */ /* 0x080fe20000000011 */
[----:B------:R-:W-:Y:S01]  /*0b90*/  FFMA R29, R8, R0, R13 ;  /* 0x00000000081d7223 */ /* 0x000fe2000000000d */
[----:B------:R-:W-:Y:S02]  /*0ba0*/  ISETP.NE.AND P0, PT, R20, R21, PT ;  /* 0x000000151400720c */ /* 0x000fe40003f05270 */
[----:B------:R2:W-:Y:S04]  /*0bb0*/  STG.E desc[UR4][R6.64+0x24], R3 ;  /* 0x0000240306007986 */ /* 0x0005e8000c101904 */
[----:B------:R2:W-:Y:S04]  /*0bc0*/  STG.E desc[UR4][R6.64+0x28], R27 ;  /* 0x0000281b06007986 */ /* 0x0005e8000c101904 */
[----:B------:R2:W-:Y:S03]  /*0bd0*/  STG.E desc[UR4][R6.64+0x2c], R29 ;  /* 0x00002c1d06007986 */ /* 0x0005e6000c101904 */
[----:B------:R-:W-:Y:S05]  /*0be0*/  @P0 BRA `(.L_x_20) ;  /* 0xfffffff8001c0947 */ /* 0x000fea000383ffff */
.L_x_6:
[----:B------:R-:W-:Y:S05]  /*0bf0*/  BSYNC.RECONVERGENT B2 ;  /* 0x0000000000027941 */ /* 0x000fea0003800200 */
.L_x_5:
[----:B--2---:R-:W1:Y:S01]  /*0c00*/  LDC.64 R6, c[0x0][0x398] ;  /* 0x0000e600ff067b82 */ /* 0x004e620000000a00 */
[----:B------:R-:W-:Y:S01]  /*0c10*/  ISETP.NE.AND P0, PT, R18, RZ, PT ;  /* 0x000000ff1200720c */ /* 0x000fe20003f05270 */
[----:B------:R-:W-:Y:S02]  /*0c20*/  HFMA2 R5, -RZ, RZ, 0, 0 ;  /* 0x00000000ff057431 */ /* 0x000fe400000001ff */
[----:B------:R-:W-:Y:S01]  /*0c30*/  IMAD.MOV.U32 R4, RZ, RZ, 0x8 ;  /* 0x00000008ff047424 */ /* 0x000fe200078e00ff */
[----:B------:R-:W2:Y:S01]  /*0c40*/  LDCU UR7, c[0x0][0x390] ;  /* 0x00007200ff0777ac */ /* 0x000ea20008000800 */
[----:B------:R-:W-:Y:S02]  /*0c50*/  BSSY.RECONVERGENT B2, `(.L_x_21) ;  /* 0x000002b000027945 */ /* 0x000fe40003800200 */
[----:B-1----:R-:W-:-:S06]  /*0c60*/  IMAD.WIDE.U32 R4, R6, 0x1, R4 ;  /* 0x0000000106047825 */ /* 0x002fcc00078e0004 */
[----:B--2---:R-:W-:Y:S05]  /*0c70*/  @!P0 BRA `(.L_x_22) ;  /* 0x0000000000a08947 */ /* 0x004fea0003800000 */
[----:B------:R-:W1:Y:S01]  /*0c80*/  LDCU UR6, c[0x0][0x3a8] ;  /* 0x00007500ff0677ac */ /* 0x000e620008000800 */
[----:B------:R-:W-:Y:S01]  /*0c90*/  IMAD.IADD R7, R5, 0x1, R7 ;  /* 0x0000000105077824 */ /* 0x000fe200078e0207 */
[----:B------:R-:W-:Y:S01]  /*0ca0*/  IADD3 R18, PT, PT, -R18, RZ, RZ ;  /* 0x000000ff12127210 */ /* 0x000fe20007ffe1ff */
[----:B-1----:R-:W-:-:S07]  /*0cb0*/  IMAD R27, R16, UR6, R21 ;  /* 0x00000006101b7c24 */ /* 0x002fce000f8e0215 */
.L_x_26:
[----:B------:R-:W-:Y:S01]  /*0cc0*/  FSETP.GT.AND P0, PT, R19, 9.9999999747524270788e-07, PT ;  /* 0x358637bd1300780b */ /* 0x000fe20003f04000 */
[----:B------:R-:W-:Y:S01]  /*0cd0*/  BSSY.RECONVERGENT B3, `(.L_x_23) ;  /* 0x0000013000037945 */ /* 0x000fe20003800200 */
[----:B------:R-:W-:-:S11]  /*0ce0*/  IMAD.MOV.U32 R0, RZ, RZ, RZ ;  /* 0x000000ffff007224 */ /* 0x000fd600078e00ff */
[----:B-1----:R-:W-:Y:S05]  /*0cf0*/  @!P0 BRA `(.L_x_24) ;  /* 0x0000000000408947 */ /* 0x002fea0003800000 */
[----:B0-----:R-:W0:Y:S01]  /*0d00*/  MUFU.RCP R2, R19 ;  /* 0x0000001300027308 */ /* 0x001e220000001000 */
[----:B------:R-:W-:Y:S01]  /*0d10*/  I2FP.F32.U32 R0, R21 ;  /* 0x0000001500007245 */ /* 0x000fe20000201000 */
[----:B------:R-:W-:Y:S04]  /*0d20*/  BSSY.RECONVERGENT B4, `(.L_x_24) ;  /* 0x000000d000047945 */ /* 0x000fe80003800200 */
[----:B------:R-:W-:-:S04]  /*0d30*/  FMUL R29, R0, UR7 ;  /* 0x00000007001d7c20 */ /* 0x000fc80008400000 */
[----:B------:R-:W1:Y:S01]  /*0d40*/  FCHK P0, R29, R19 ;  /* 0x000000131d007302 */ /* 0x000e620000000000 */
[----:B0-----:R-:W-:-:S04]  /*0d50*/  FFMA R3, R2, -R19, 1 ;  /* 0x3f80000002037423 */ /* 0x001fc80000000813 */
[----:B------:R-:W-:-:S04]  /*0d60*/  FFMA R0, R2, R3, R2 ;  /* 0x0000000302007223 */ /* 0x000fc80000000002 */
[----:B------:R-:W-:-:S04]  /*0d70*/  FFMA R2, R0, R29, RZ ;  /* 0x0000001d00027223 */ /* 0x000fc800000000ff */
[----:B------:R-:W-:-:S04]  /*0d80*/  FFMA R3, R2, -R19, R29 ;  /* 0x8000001302037223 */ /* 0x000fc8000000001d */
[----:B------:R-:W-:Y:S01]  /*0d90*/  FFMA R0, R0, R3, R2 ;  /* 0x0000000300007223 */ /* 0x000fe20000000002 */
[----:B-1----:R-:W-:Y:S06]  /*0da0*/  @!P0 BRA `(.L_x_25) ;  /* 0x0000000000108947 */ /* 0x002fec0003800000 */
[----:B------:R-:W-:Y:S01]  /*0db0*/  MOV R0, R29 ;  /* 0x0000001d00007202 */ /* 0x000fe20000000f00 */
[----:B------:R-:W-:Y:S01]  /*0dc0*/  IMAD.MOV.U32 R3, RZ, RZ, R19 ;  /* 0x000000ffff037224 */ /* 0x000fe200078e0013 */
[----:B------:R-:W-:-:S07]  /*0dd0*/  MOV R2, 0xdf0 ;  /* 0x00000df000027802 */ /* 0x000fce0000000f00 */
[----:B------:R-:W-:Y:S05]  /*0de0*/  CALL.REL.NOINC `($__internal_1_$__cuda_sm3x_div_rn_noftz_f32_slowpath) ;  /* 0x00000008003c7944 */ /* 0x000fea0003c00000 */
.L_x_25:
[----:B------:R-:W-:Y:S05]  /*0df0*/  BSYNC.RECONVERGENT B4 ;  /* 0x0000000000047941 */ /* 0x000fea0003800200 */
.L_x_24:
[----:B------:R-:W-:Y:S05]  /*0e00*/  BSYNC.RECONVERGENT B3 ;  /* 0x0000000000037941 */ /* 0x000fea0003800200 */
.L_x_23:
[----:B------:R-:W-:Y:S01]  /*0e10*/  FMNMX.NAN R0, R0, 1, PT ;  /* 0x3f80000000007809 */ /* 0x000fe20003820000 */
[----:B0-----:R-:W-:Y:S01]  /*0e20*/  IMAD.MOV.U32 R3, RZ, RZ, R7 ;  /* 0x000000ffff037224 */ /* 0x001fe200078e0007 */
[----:B------:R-:W-:Y:S01]  /*0e30*/  MOV R2, R4 ;  /* 0x0000000400027202 */ /* 0x000fe20000000f00 */
[----:B------:R-:W-:Y:S01]  /*0e40*/  VIADD R21, R21, 0x1 ;  /* 0x0000000115157836 */ /* 0x000fe20000000000 */
[----:B------:R-:W-:Y:S01]  /*0e50*/  IADD3 R18, PT, PT, R18, 0x1, RZ ;  /* 0x0000000112127810 */ /* 0x000fe20007ffe0ff */
[-C--:B------:R-:W-:Y:S01]  /*0e60*/  FFMA R29, R9, R0.reuse, R14 ;  /* 0x00000000091d7223 */ /* 0x080fe2000000000e */
[----:B------:R-:W-:Y:S01]  /*0e70*/  FFMA R31, R10, R0, R17 ;  /* 0x000000000a1f7223 */ /* 0x000fe20000000011 */
[----:B------:R-:W-:-:S04]  /*0e80*/  IMAD.WIDE R2, R27, 0xc, R2 ;  /* 0x0000000c1b027825 */ /* 0x000fc800078e0202 */
[----:B------:R-:W-:Y:S01]  /*0e90*/  FFMA R33, R8, R0, R13 ;  /* 0x0000000008217223 */ /* 0x000fe2000000000d */
[----:B------:R-:W-:Y:S02]  /*0ea0*/  ISETP.NE.AND P0, PT, R18, RZ, PT ;  /* 0x000000ff1200720c */ /* 0x000fe40003f05270 */
[----:B------:R-:W-:Y:S01]  /*0eb0*/  IADD3 R27, PT, PT, R27, 0x1, RZ ;  /* 0x000000011b1b7810 */ /* 0x000fe20007ffe0ff */
[----:B------:R1:W-:Y:S04]  /*0ec0*/  STG.E desc[UR4][R2.64+-0x8], R29 ;  /* 0xfffff81d02007986 */ /* 0x0003e8000c101904 */
[----:B------:R1:W-:Y:S04]  /*0ed0*/  STG.E desc[UR4][R2.64+-0x4], R31 ;  /* 0xfffffc1f02007986 */ /* 0x0003e8000c101904 */
[----:B------:R1:W-:Y:S02]  /*0ee0*/  STG.E desc[UR4][R2.64], R33 ;  /* 0x0000002102007986 */ /* 0x0003e4000c101904 */
[----:B------:R-:W-:Y:S05]  /*0ef0*/  @P0 BRA `(.L_x_26) ;  /* 0xfffffffc00700947 */ /* 0x000fea000383ffff */
.L_x_22:
[----:B------:R-:W-:Y:S05]  /*0f00*/  BSYNC.RECONVERGENT B2 ;  /* 0x0000000000027941 */ /* 0x000fea0003800200 */
.L_x_21:
[----:B------:R-:W2:Y:S08]  /*0f10*/  LDC R10, c[0x0][0x3a8] ;  /* 0x0000ea00ff0a7b82 */ /* 0x000eb00000000800 */
[----:B01----:R-:W0:Y:S01]  /*0f20*/  LDC.64 R2, c[0x0][0x398] ;  /* 0x0000e600ff027b82 */ /* 0x003e220000000a00 */
[-C--:B--2---:R-:W-:Y:S01]  /*0f30*/  ISETP.GE.AND P0, PT, R23, R10.reuse, PT ;  /* 0x0000000a1700720c */ /* 0x084fe20003f06270 */
[----:B------:R-:W-:-:S04]  /*0f40*/  IMAD R9, R16, R10, R25 ;  /* 0x0000000a10097224 */ /* 0x000fc800078e0219 */
[----:B0-----:R-:W-:-:S05]  /*0f50*/  IMAD.WIDE R4, R9, 0xc, R2 ;  /* 0x0000000c09047825 */ /* 0x001fca00078e0202 */
[----:B------:R0:W-:Y:S04]  /*0f60*/  STG.E desc[UR4][R4.64], R12 ;  /* 0x0000000c04007986 */ /* 0x0001e8000c101904 */
[----:B------:R0:W-:Y:S04]  /*0f70*/  STG.E desc[UR4][R4.64+0x4], R15 ;  /* 0x0000040f04007986 */ /* 0x0001e8000c101904 */
[----:B------:R0:W-:Y:S01]  /*0f80*/  STG.E desc[UR4][R4.64+0x8], R11 ;  /* 0x0000080b04007986 */ /* 0x0001e2000c101904 */
[----:B------:R-:W-:Y:S05]  /*0f90*/  @P0 EXIT ;  /* 0x000000000000094d */ /* 0x000fea0003800000 */
[----:B0-----:R-:W-:Y:S01]  /*0fa0*/  IADD3 R4, PT, PT, -R25, -0x2, R10 ;  /* 0xfffffffe19047810 */ /* 0x001fe20007ffe10a */
[----:B------:R-:W-:Y:S01]  /*0fb0*/  BSSY.RECONVERGENT B0, `(.L_x_27) ;  /* 0x000002d000007945 */ /* 0x000fe20003800200 */
[----:B------:R-:W-:Y:S02]  /*0fc0*/  LOP3.LUT R0, RZ, R25, RZ, 0x33, !PT ;  /* 0x00000019ff007212 */ /* 0x000fe400078e33ff */
[----:B------:R-:W-:-:S03]  /*0fd0*/  ISETP.GE.U32.AND P0, PT, R4, 0x7, PT ;  /* 0x000000070400780c */ /* 0x000fc60003f06070 */
[----:B------:R-:W-:-:S05]  /*0fe0*/  IMAD.IADD R8, R0, 0x1, R10 ;  /* 0x0000000100087824 */ /* 0x000fca00078e020a */
[----:B------:R-:W-:-:S05]  /*0ff0*/  LOP3.LUT R13, R8, 0x7, RZ, 0xc0, !PT ;  /* 0x00000007080d7812 */ /* 0x000fca00078ec0ff */
[----:B------:R-:W-:Y:S05]  /*1000*/  @!P0 BRA `(.L_x_28) ;  /* 0x00000000009c8947 */ /* 0x000fea0003800000 */
[----:B------:R-:W0:Y:S01]  /*1010*/  LDC.64 R6, c[0x0][0x398] ;  /* 0x0000e600ff067b82 */ /* 0x000e220000000a00 */
[----:B------:R-:W-:Y:S01]  /*1020*/  LOP3.LUT R0, R8, 0xfffffff8, RZ, 0xc0, !PT ;  /* 0xfffffff808007812 */ /* 0x000fe200078ec0ff */
[----:B------:R-:W-:Y:S01]  /*1030*/  BSSY.RECONVERGENT B1, `(.L_x_29) ;  /* 0x0000023000017945 */ /* 0x000fe20003800200 */
[----:B------:R-:W-:-:S03]  /*1040*/  IADD3 R9, PT, PT, R9, 0x1, RZ ;  /* 0x0000000109097810 */ /* 0x000fc60007ffe0ff */
[----:B------:R-:W-:Y:S01]  /*1050*/  IMAD.MOV R0, RZ, RZ, -R0 ;  /* 0x000000ffff007224 */ /* 0x000fe200078e0a00 */
[----:B0-----:R-:W-:-:S04]  /*1060*/  IADD3 R6, P0, PT, R6, 0x30, RZ ;  /* 0x0000003006067810 */ /* 0x001fc80007f1e0ff */
[----:B------:R-:W-:-:S09]  /*1070*/  IADD3.X R7, PT, PT, RZ, R7, RZ, P0, !PT ;  /* 0x00000007ff077210 */ /* 0x000fd200007fe4ff */
.L_x_30:
[----:B0-----:R-:W-:Y:S01]  /*1080*/  IMAD.WIDE R4, R9, 0xc, R6 ;  /* 0x0000000c09047825 */ /* 0x001fe200078e0206 */
[----:B------:R-:W-:-:S03]  /*1090*/  IADD3 R25, PT, PT, R25, 0x8, RZ ;  /* 0x0000000819197810 */ /* 0x000fc60007ffe0ff */
[----:B------:R-:W-:Y:S01]  /*10a0*/  VIADD R0, R0, 0x8 ;  /* 0x0000000800007836 */ /* 0x000fe20000000000 */
[----:B------:R0:W-:Y:S01]  /*10b0*/  STG.E desc[UR4][R4.64+-0x30], R12 ;  /* 0xffffd00c04007986 */ /* 0x0001e2000c101904 */
[----:B------:R-:W-:-:S03]  /*10c0*/  VIADD R9, R9, 0x8 ;  /* 0x0000000809097836 */ /* 0x000fc60000000000 */
[----:B------:R0:W-:Y:S01]  /*10d0*/  STG.E desc[UR4][R4.64+-0x2c], R15 ;  /* 0xffffd40f04007986 */ /* 0x0001e2000c101904 */
[----:B------:R-:W-:-:S03]  /*10e0*/  ISETP.NE.AND P0, PT, R0, RZ, PT ;  /* 0x000000ff0000720c */ /* 0x000fc60003f05270 */
[----:B------:R0:W-:Y:S04]  /*10f0*/  STG.E desc[UR4][R4.64+-0x28], R11 ;  /* 0xffffd80b04007986 */ /* 0x0001e8000c101904 */
        /* <DEDUP_REMOVED lines=20> */
[----:B------:R0:W-:Y:S01]  /*1240*/  STG.E desc[UR4][R4.64+0x2c], R11 ;  /* 0x00002c0b04007986 */ /* 0x0001e2000c101904 */
[----:B------:R-:W-:Y:S05]  /*1250*/  @P0 BRA `(.L_x_30) ;  /* 0xfffffffc00880947 */ /* 0x000fea000383ffff */
[----:B------:R-:W-:Y:S05]  /*1260*/  BSYNC.RECONVERGENT B1 ;  /* 0x0000000000017941 */ /* 0x000fea0003800200 */
.L_x_29:
[----:B------:R-:W-:-:S07]  /*1270*/  IADD3 R23, PT, PT, R25, 0x1, RZ ;  /* 0x0000000119177810 */ /* 0x000fce0007ffe0ff */
.L_x_28:
[----:B------:R-:W-:Y:S05]  /*1280*/  BSYNC.RECONVERGENT B0 ;  /* 0x0000000000007941 */ /* 0x000fea0003800200 */
.L_x_27:
[----:B------:R-:W-:-:S13]  /*1290*/  ISETP.NE.AND P0, PT, R13, RZ, PT ;  /* 0x000000ff0d00720c */ /* 0x000fda0003f05270 */
[----:B------:R-:W-:Y:S05]  /*12a0*/  @!P0 EXIT ;  /* 0x000000000000894d */ /* 0x000fea0003800000 */
[----:B------:R-:W-:Y:S01]  /*12b0*/  ISETP.GE.U32.AND P0, PT, R13, 0x4, PT ;  /* 0x000000040d00780c */ /* 0x000fe20003f06070 */
[----:B------:R-:W-:Y:S01]  /*12c0*/  BSSY.RECONVERGENT B0, `(.L_x_31) ;  /* 0x0000013000007945 */ /* 0x000fe20003800200 */
[----:B------:R-:W-:-:S04]  /*12d0*/  LOP3.LUT R6, R8, 0x3, RZ, 0xc0, !PT ;  /* 0x0000000308067812 */ /* 0x000fc800078ec0ff */
[----:B------:R-:W-:-:S07]  /*12e0*/  ISETP.NE.AND P1, PT, R6, RZ, PT ;  /* 0x000000ff0600720c */ /* 0x000fce0003f25270 */
[----:B------:R-:W-:Y:S06]  /*12f0*/  @!P0 BRA `(.L_x_32) ;  /* 0x00000000003c8947 */ /* 0x000fec0003800000 */
[----:B0-----:R-:W-:Y:S02]  /*1300*/  IMAD R5, R16, R10, R23 ;  /* 0x0000000a10057224 */ /* 0x001fe400078e0217 */
[----:B------:R-:W-:Y:S02]  /*1310*/  VIADD R23, R23, 0x4 ;  /* 0x0000000417177836 */ /* 0x000fe40000000000 */
[----:B------:R-:W-:-:S05]  /*1320*/  IMAD.WIDE R4, R5, 0xc, R2 ;  /* 0x0000000c05047825 */ /* 0x000fca00078e0202 */
        /* <DEDUP_REMOVED lines=11> */
[----:B------:R1:W-:Y:S02]  /*13e0*/  STG.E desc[UR4][R4.64+0x2c], R11 ;  /* 0x00002c0b04007986 */ /* 0x0003e4000c101904 */
.L_x_32:
[----:B------:R-:W-:Y:S05]  /*13f0*/  BSYNC.RECONVERGENT B0 ;  /* 0x0000000000007941 */ /* 0x000fea0003800200 */
.L_x_31:
[----:B------:R-:W-:Y:S05]  /*1400*/  @!P1 EXIT ;  /* 0x000000000000994d */ /* 0x000fea0003800000 */
[----:B------:R-:W-:Y:S01]  /*1410*/  ISETP.NE.AND P0, PT, R6, 0x1, PT ;  /* 0x000000010600780c */ /* 0x000fe20003f05270 */
[----:B------:R-:W-:Y:S01]  /*1420*/  BSSY.RECONVERGENT B0, `(.L_x_33) ;  /* 0x000000d000007945 */ /* 0x000fe20003800200 */
[----:B------:R-:W-:-:S04]  /*1430*/  LOP3.LUT R0, R8, 0x1, RZ, 0xc0, !PT ;  /* 0x0000000108007812 */ /* 0x000fc800078ec0ff */
[----:B------:R-:W-:-:S07]  /*1440*/  ISETP.NE.U32.AND P1, PT, R0, 0x1, PT ;  /* 0x000000010000780c */ /* 0x000fce0003f25070 */
[----:B------:R-:W-:Y:S06]  /*1450*/  @!P0 BRA `(.L_x_34) ;  /* 0x0000000000248947 */ /* 0x000fec0003800000 */
[----:B01----:R-:W-:Y:S01]  /*1460*/  IMAD R5, R16, R10, R23 ;  /* 0x0000000a10057224 */ /* 0x003fe200078e0217 */
[----:B------:R-:W-:-:S03]  /*1470*/  IADD3 R23, PT, PT, R23, 0x2, RZ ;  /* 0x0000000217177810 */ /* 0x000fc60007ffe0ff */
[----:B------:R-:W-:-:S05]  /*1480*/  IMAD.WIDE R4, R5, 0xc, R2 ;  /* 0x0000000c05047825 */ /* 0x000fca00078e0202 */
[----:B------:R2:W-:Y:S04]  /*1490*/  STG.E desc[UR4][R4.64], R12 ;  /* 0x0000000c04007986 */ /* 0x0005e8000c101904 */
[----:B------:R2:W-:Y:S04]  /*14a0*/  STG.E desc[UR4][R4.64+0x4], R15 ;  /* 0x0000040f04007986 */ /* 0x0005e8000c101904 */
[----:B------:R2:W-:Y:S04]  /*14b0*/  STG.E desc[UR4][R4.64+0x8], R11 ;  /* 0x0000080b04007986 */ /* 0x0005e8000c101904 */
[----:B------:R2:W-:Y:S04]  /*14c0*/  STG.E desc[UR4][R4.64+0xc], R12 ;  /* 0x00000c0c04007986 */ /* 0x0005e8000c101904 */
[----:B------:R2:W-:Y:S04]  /*14d0*/  STG.E desc[UR4][R4.64+0x10], R15 ;  /* 0x0000100f04007986 */ /* 0x0005e8000c101904 */
[----:B------:R2:W-:Y:S02]  /*14e0*/  STG.E desc[UR4][R4.64+0x14], R11 ;  /* 0x0000140b04007986 */ /* 0x0005e4000c101904 */
.L_x_34:
[----:B------:R-:W-:Y:S05]  /*14f0*/  BSYNC.RECONVERGENT B0 ;  /* 0x0000000000007941 */ /* 0x000fea0003800200 */
.L_x_33:
[----:B------:R-:W-:Y:S05]  /*1500*/  @P1 EXIT ;  /* 0x000000000000194d */ /* 0x000fea0003800000 */
[----:B------:R-:W-:-:S04]  /*1510*/  IMAD R23, R16, R10, R23 ;  /* 0x0000000a10177224 */ /* 0x000fc800078e0217 */
[----:B------:R-:W-:-:S05]  /*1520*/  IMAD.WIDE R2, R23, 0xc, R2 ;  /* 0x0000000c17027825 */ /* 0x000fca00078e0202 */
[----:B------:R-:W-:Y:S04]  /*1530*/  STG.E desc[UR4][R2.64], R12 ;  /* 0x0000000c02007986 */ /* 0x000fe8000c101904 */
[----:B------:R-:W-:Y:S04]  /*1540*/  STG.E desc[UR4][R2.64+0x4], R15 ;  /* 0x0000040f02007986 */ /* 0x000fe8000c101904 */
[----:B------:R-:W-:Y:S01]  /*1550*/  STG.E desc[UR4][R2.64+0x8], R11 ;  /* 0x0000080b02007986 */ /* 0x000fe2000c101904 */
[----:B------:R-:W-:Y:S05]  /*1560*/  EXIT ;  /* 0x000000000000794d */ /* 0x000fea0003800000 */
        .weak           $__internal_0_$__cuda_sm20_sqrt_rn_f32_slowpath
        .type           $__internal_0_$__cuda_sm20_sqrt_rn_f32_slowpath,@function
        .size           $__internal_0_$__cuda_sm20_sqrt_rn_f32_slowpath,($__internal_1_$__cuda_sm3x_div_rn_noftz_f32_slowpath - $__internal_0_$__cuda_sm20_sqrt_rn_f32_slowpath)
$__internal_0_$__cuda_sm20_sqrt_rn_f32_slowpath:
[----:B------:R-:W-:-:S13]  /*1570*/  LOP3.LUT P0, RZ, R0, 0x7fffffff, RZ, 0xc0, !PT ;  /* 0x7fffffff00ff7812 */ /* 0x000fda000780c0ff */
[----:B------:R-:W-:Y:S01]  /*1580*/  @!P0 IMAD.MOV.U32 R2, RZ, RZ, R0 ;  /* 0x000000ffff028224 */ /* 0x000fe200078e0000 */
[----:B------:R-:W-:Y:S06]  /*1590*/  @!P0 BRA `(.L_x_35) ;  /* 0x0000000000408947 */ /* 0x000fec0003800000 */
[----:B------:R-:W-:-:S13]  /*15a0*/  FSETP.GEU.FTZ.AND P0, PT, R0, RZ, PT ;  /* 0x000000ff0000720b */ /* 0x000fda0003f1e000 */
[----:B------:R-:W-:Y:S01]  /*15b0*/  @!P0 MOV R2, 0x7fffffff ;  /* 0x7fffffff00028802 */ /* 0x000fe20000000f00 */
[----:B------:R-:W-:Y:S06]  /*15c0*/  @!P0 BRA `(.L_x_35) ;  /* 0x0000000000348947 */ /* 0x000fec0003800000 */
[----:B------:R-:W-:-:S13]  /*15d0*/  FSETP.GTU.FTZ.AND P0, PT, |R0|, +INF , PT ;  /* 0x7f8000000000780b */ /* 0x000fda0003f1c200 */
[----:B------:R-:W-:Y:S01]  /*15e0*/  @P0 FADD.FTZ R2, R0, 1 ;  /* 0x3f80000000020421 */ /* 0x000fe20000010000 */
[----:B------:R-:W-:Y:S06]  /*15f0*/  @P0 BRA `(.L_x_35) ;  /* 0x0000000000280947 */ /* 0x000fec0003800000 */
[----:B------:R-:W-:-:S13]  /*1600*/  FSETP.NEU.FTZ.AND P0, PT, |R0|, +INF , PT ;  /* 0x7f8000000000780b */ /* 0x000fda0003f1d200 */
[----:B------:R-:W-:-:S04]  /*1610*/  @P0 FFMA R3, R0, 1.84467440737095516160e+19, RZ ;  /* 0x5f80000000030823 */ /* 0x000fc800000000ff */
[----:B------:R-:W0:Y:S02]  /*1620*/  @P0 MUFU.RSQ R2, R3 ;  /* 0x0000000300020308 */ /* 0x000e240000001400 */
[----:B0-----:R-:W-:Y:S01]  /*1630*/  @P0 FMUL.FTZ R4, R3, R2 ;  /* 0x0000000203040220 */ /* 0x001fe20000410000 */
[----:B------:R-:W-:Y:S01]  /*1640*/  @P0 FMUL.FTZ R6, R2, 0.5 ;  /* 0x3f00000002060820 */ /* 0x000fe20000410000 */
[----:B------:R-:W-:Y:S02]  /*1650*/  @!P0 IMAD.MOV.U32 R2, RZ, RZ, R0 ;  /* 0x000000ffff028224 */ /* 0x000fe400078e0000 */
[----:B------:R-:W-:-:S04]  /*1660*/  @P0 FADD.FTZ R5, -R4, -RZ ;  /* 0x800000ff04050221 */ /* 0x000fc80000010100 */
[----:B------:R-:W-:-:S04]  /*1670*/  @P0 FFMA R5, R4, R5, R3 ;  /* 0x0000000504050223 */ /* 0x000fc80000000003 */
[----:B------:R-:W-:-:S04]  /*1680*/  @P0 FFMA R5, R5, R6, R4 ;  /* 0x0000000605050223 */ /* 0x000fc80000000004 */
[----:B------:R-:W-:-:S07]  /*1690*/  @P0 FMUL.FTZ R2, R5, 2.3283064365386962891e-10 ;  /* 0x2f80000005020820 */ /* 0x000fce0000410000 */
.L_x_35:
[----:B------:R-:W-:Y:S01]  /*16a0*/  HFMA2 R3, -RZ, RZ, 0, 0 ;  /* 0x00000000ff037431 */ /* 0x000fe200000001ff */
[----:B------:R-:W-:Y:S01]  /*16b0*/  MOV R19, R2 ;  /* 0x0000000200137202 */ /* 0x000fe20000000f00 */
[----:B------:R-:W-:-:S04]  /*16c0*/  IMAD.MOV.U32 R2, RZ, RZ, R7 ;  /* 0x000000ffff027224 */ /* 0x000fc800078e0007 */
[----:B------:R-:W-:Y:S05]  /*16d0*/  RET.REL.NODEC R2 `(_Z17interpolateKernelPK6float3S1_fPS_Piii) ;  /* 0xffffffe802487950 */ /* 0x000fea0003c3ffff */
        .weak           $__internal_1_$__cuda_sm3x_div_rn_noftz_f32_slowpath
        .type           $__internal_1_$__cuda_sm3x_div_rn_noftz_f32_slowpath,@function
        .size           $__internal_1_$__cuda_sm3x_div_rn_noftz_f32_slowpath,(.L_x_49 - $__internal_1_$__cuda_sm3x_div_rn_noftz_f32_slowpath)
$__internal_1_$__cuda_sm3x_div_rn_noftz_f32_slowpath:
[----:B------:R-:W-:Y:S01]  /*16e0*/  SHF.R.U32.HI R24, RZ, 0x17, R3 ;  /* 0x00000017ff187819 */ /* 0x000fe20000011603 */
[----:B------:R-:W-:Y:S01]  /*16f0*/  BSSY.RECONVERGENT B0, `(.L_x_36) ;  /* 0x0000062000007945 */ /* 0x000fe20003800200 */
[----:B------:R-:W-:Y:S02]  /*1700*/  SHF.R.U32.HI R26, RZ, 0x17, R0 ;  /* 0x00000017ff1a7819 */ /* 0x000fe40000011600 */
[----:B------:R-:W-:Y:S02]  /*1710*/  LOP3.LUT R24, R24, 0xff, RZ, 0xc0, !PT ;  /* 0x000000ff18187812 */ /* 0x000fe400078ec0ff */
[----:B------:R-:W-:-:S03]  /*1720*/  LOP3.LUT R26, R26, 0xff, RZ, 0xc0, !PT ;  /* 0x000000ff1a1a7812 */ /* 0x000fc600078ec0ff */
[----:B------:R-:W-:Y:S01]  /*1730*/  VIADD R29, R24, 0xffffffff ;  /* 0xffffffff181d7836 */ /* 0x000fe20000000000 */
[----:B------:R-:W-:-:S04]  /*1740*/  IADD3 R28, PT, PT, R26, -0x1, RZ ;  /* 0xffffffff1a1c7810 */ /* 0x000fc80007ffe0ff */
[----:B------:R-:W-:-:S04]  /*1750*/  ISETP.GT.U32.AND P0, PT, R29, 0xfd, PT ;  /* 0x000000fd1d00780c */ /* 0x000fc80003f04070 */
[----:B------:R-:W-:-:S13]  /*1760*/  ISETP.GT.U32.OR P0, PT, R28, 0xfd, P0 ;  /* 0x000000fd1c00780c */ /* 0x000fda0000704470 */
[----:B------:R-:W-:Y:S01]  /*1770*/  @!P0 IMAD.MOV.U32 R22, RZ, RZ, RZ ;  /* 0x000000ffff168224 */ /* 0x000fe200078e00ff */
[----:B------:R-:W-:Y:S06]  /*1780*/  @!P0 BRA `(.L_x_37) ;  /* 0x00000000005c8947 */ /* 0x000fec0003800000 */
[----:B------:R-:W-:Y:S02]  /*1790*/  FSETP.GTU.FTZ.AND P0, PT, |R0|, +INF , PT ;  /* 0x7f8000000000780b */ /* 0x000fe40003f1c200 */
[----:B------:R-:W-:-:S04]  /*17a0*/  FSETP.GTU.FTZ.AND P1, PT, |R3|, +INF , PT ;  /* 0x7f8000000300780b */ /* 0x000fc80003f3c200 */
[----:B------:R-:W-:-:S13]  /*17b0*/  PLOP3.LUT P0, PT, P0, P1, PT, 0xf8, 0x8f ;  /* 0x00000000008f781c */ /* 0x000fda0000703f70 */
[----:B------:R-:W-:Y:S05]  /*17c0*/  @P0 BRA `(.L_x_38) ;  /* 0x00000004004c0947 */ /* 0x000fea0003800000 */
[----:B------:R-:W-:-:S13]  /*17d0*/  LOP3.LUT P0, RZ, R3, 0x7fffffff, R0, 0xc8, !PT ;  /* 0x7fffffff03ff7812 */ /* 0x000fda000780c800 */
[----:B------:R-:W-:Y:S05]  /*17e0*/  @!P0 BRA `(.L_x_39) ;  /* 0x00000004003c8947 */ /* 0x000fea0003800000 */
[C---:B------:R-:W-:Y:S02]  /*17f0*/  FSETP.NEU.FTZ.AND P2, PT, |R0|.reuse, +INF , PT ;  /* 0x7f8000000000780b */ /* 0x040fe40003f5d200 */
[----:B------:R-:W-:Y:S02]  /*1800*/  FSETP.NEU.FTZ.AND P1, PT, |R3|, +INF , PT ;  /* 0x7f8000000300780b */ /* 0x000fe40003f3d200 */
[----:B------:R-:W-:-:S11]  /*1810*/  FSETP.NEU.FTZ.AND P0, PT, |R0|, +INF , PT ;  /* 0x7f8000000000780b */ /* 0x000fd60003f1d200 */
[----:B------:R-:W-:Y:S05]  /*1820*/  @!P1 BRA !P2, `(.L_x_39) ;  /* 0x00000004002c9947 */ /* 0x000fea0005000000 */
[----:B------:R-:W-:-:S04]  /*1830*/  LOP3.LUT P2, RZ, R0, 0x7fffffff, RZ, 0xc0, !PT ;  /* 0x7fffffff00ff7812 */ /* 0x000fc8000784c0ff */
[----:B------:R-:W-:-:S13]  /*1840*/  PLOP3.LUT P1, PT, P1, P2, PT, 0x2f, 0xf2 ;  /* 0x0000000000f2781c */ /* 0x000fda0000f24577 */
[----:B------:R-:W-:Y:S05]  /*1850*/  @P1 BRA `(.L_x_40) ;  /* 0x0000000400181947 */ /* 0x000fea0003800000 */
[----:B------:R-:W-:-:S04]  /*1860*/  LOP3.LUT P1, RZ, R3, 0x7fffffff, RZ, 0xc0, !PT ;  /* 0x7fffffff03ff7812 */ /* 0x000fc8000782c0ff */
[----:B------:R-:W-:-:S13]  /*1870*/  PLOP3.LUT P0, PT, P0, P1, PT, 0x2f, 0xf2 ;  /* 0x0000000000f2781c */ /* 0x000fda0000702577 */
[----:B------:R-:W-:Y:S05]  /*1880*/  @P0 BRA `(.L_x_41) ;  /* 0x0000000400000947 */ /* 0x000fea0003800000 */
[----:B------:R-:W-:Y:S02]  /*1890*/  ISETP.GE.AND P0, PT, R28, RZ, PT ;  /* 0x000000ff1c00720c */ /* 0x000fe40003f06270 */
[----:B------:R-:W-:-:S11]  /*18a0*/  ISETP.GE.AND P1, PT, R29, RZ, PT ;  /* 0x000000ff1d00720c */ /* 0x000fd60003f26270 */
[----:B------:R-:W-:Y:S01]  /*18b0*/  @P0 MOV R22, RZ ;  /* 0x000000ff00160202 */ /* 0x000fe20000000f00 */
[----:B------:R-:W-:Y:S02]  /*18c0*/  @!P0 IMAD.MOV.U32 R22, RZ, RZ, -0x40 ;  /* 0xffffffc0ff168424 */ /* 0x000fe400078e00ff */
[----:B------:R-:W-:Y:S01]  /*18d0*/  @!P0 FFMA R0, R0, 1.84467440737095516160e+19, RZ ;  /* 0x5f80000000008823 */ /* 0x000fe200000000ff */
[----:B------:R-:W-:Y:S02]  /*18e0*/  @!P1 FFMA R3, R3, 1.84467440737095516160e+19, RZ ;  /* 0x5f80000003039823 */ /* 0x000fe400000000ff */
[----:B------:R-:W-:-:S07]  /*18f0*/  @!P1 IADD3 R22, PT, PT, R22, 0x40, RZ ;  /* 0x0000004016169810 */ /* 0x000fce0007ffe0ff */
.L_x_37:
[----:B------:R-:W-:Y:S01]  /*1900*/  LEA R28, R24, 0xc0800000, 0x17 ;  /* 0xc0800000181c7811 */ /* 0x000fe200078eb8ff */
[----:B------:R-:W-:Y:S01]  /*1910*/  BSSY.RECONVERGENT B1, `(.L_x_42) ;  /* 0x0000036000017945 */ /* 0x000fe20003800200 */
[----:B------:R-:W-:-:S03]  /*1920*/  IADD3 R29, PT, PT, R26, -0x7f, RZ ;  /* 0xffffff811a1d7810 */ /* 0x000fc60007ffe0ff */
[----:B------:R-:W-:Y:S01]  /*1930*/  IMAD.IADD R28, R3, 0x1, -R28 ;  /* 0x00000001031c7824 */ /* 0x000fe200078e0a1c */
[C---:B------:R-:W-:Y:S01]  /*1940*/  IADD3 R31, PT, PT, R29.reuse, 0x7f, -R24 ;  /* 0x0000007f1d1f7810 */ /* 0x040fe20007ffe818 */
[----:B------:R-:W-:Y:S02]  /*1950*/  IMAD R0, R29, -0x800000, R0 ;  /* 0xff8000001d007824 */ /* 0x000fe400078e0200 */
[----:B------:R-:W0:Y:S01]  /*1960*/  MUFU.RCP R30, R28 ;  /* 0x0000001c001e7308 */ /* 0x000e220000001000 */
[----:B------:R-:W-:Y:S01]  /*1970*/  FADD.FTZ R3, -R28, -RZ ;  /* 0x800000ff1c037221 */ /* 0x000fe20000010100 */
[----:B------:R-:W-:-:S03]  /*1980*/  IMAD.IADD R31, R31, 0x1, R22 ;  /* 0x000000011f1f7824 */ /* 0x000fc600078e0216 */
[----:B0-----:R-:W-:-:S04]  /*1990*/  FFMA R29, R30, R3, 1 ;  /* 0x3f8000001e1d7423 */ /* 0x001fc80000000003 */
[----:B------:R-:W-:-:S04]  /*19a0*/  FFMA R29, R30, R29, R30 ;  /* 0x0000001d1e1d7223 */ /* 0x000fc8000000001e */
[----:B------:R-:W-:-:S04]  /*19b0*/  FFMA R22, R0, R29, RZ ;  /* 0x0000001d00167223 */ /* 0x000fc800000000ff */
[----:B------:R-:W-:-:S04]  /*19c0*/  FFMA R24, R3, R22, R0 ;  /* 0x0000001603187223 */ /* 0x000fc80000000000 */
[----:B------:R-:W-:-:S04]  /*19d0*/  FFMA R22, R29, R24, R22 ;  /* 0x000000181d167223 */ /* 0x000fc80000000016 */
[----:B------:R-:W-:-:S04]  /*19e0*/  FFMA R33, R3, R22, R0 ;  /* 0x0000001603217223 */ /* 0x000fc80000000000 */
[----:B------:R-:W-:-:S05]  /*19f0*/  FFMA R0, R29, R33, R22 ;  /* 0x000000211d007223 */ /* 0x000fca0000000016 */
[----:B------:R-:W-:-:S04]  /*1a00*/  SHF.R.U32.HI R3, RZ, 0x17, R0 ;  /* 0x00000017ff037819 */ /* 0x000fc80000011600 */
[----:B------:R-:W-:-:S04]  /*1a10*/  LOP3.LUT R24, R3, 0xff, RZ, 0xc0, !PT ;  /* 0x000000ff03187812 */ /* 0x000fc800078ec0ff */
[----:B------:R-:W-:-:S05]  /*1a20*/  IADD3 R3, PT, PT, R24, R31, RZ ;  /* 0x0000001f18037210 */ /* 0x000fca0007ffe0ff */
[----:B------:R-:W-:-:S05]  /*1a30*/  VIADD R24, R3, 0xffffffff ;  /* 0xffffffff03187836 */ /* 0x000fca0000000000 */
[----:B------:R-:W-:-:S13]  /*1a40*/  ISETP.GE.U32.AND P0, PT, R24, 0xfe, PT ;  /* 0x000000fe1800780c */ /* 0x000fda0003f06070 */
[----:B------:R-:W-:Y:S05]  /*1a50*/  @!P0 BRA `(.L_x_43) ;  /* 0x0000000000808947 */ /* 0x000fea0003800000 */
[----:B------:R-:W-:-:S13]  /*1a60*/  ISETP.GT.AND P0, PT, R3, 0xfe, PT ;  /* 0x000000fe0300780c */ /* 0x000fda0003f04270 */
[----:B------:R-:W-:Y:S05]  /*1a70*/  @P0 BRA `(.L_x_44) ;  /* 0x00000000006c0947 */ /* 0x000fea0003800000 */
[----:B------:R-:W-:-:S13]  /*1a80*/  ISETP.GE.AND P0, PT, R3, 0x1, PT ;  /* 0x000000010300780c */ /* 0x000fda0003f06270 */
[----:B------:R-:W-:Y:S05]  /*1a90*/  @P0 BRA `(.L_x_45) ;  /* 0x0000000000740947 */ /* 0x000fea0003800000 */
[----:B------:R-:W-:Y:S02]  /*1aa0*/  ISETP.GE.AND P0, PT, R3, -0x18, PT ;  /* 0xffffffe80300780c */ /* 0x000fe40003f06270 */
[----:B------:R-:W-:-:S11]  /*1ab0*/  LOP3.LUT R0, R0, 0x80000000, RZ, 0xc0, !PT ;  /* 0x8000000000007812 */ /* 0x000fd600078ec0ff */
[----:B------:R-:W-:Y:S05]  /*1ac0*/  @!P0 BRA `(.L_x_45) ;  /* 0x0000000000688947 */ /* 0x000fea0003800000 */
[CCC-:B------:R-:W-:Y:S01]  /*1ad0*/  FFMA.RP R24, R29.reuse, R33.reuse, R22.reuse ;  /* 0x000000211d187223 */ /* 0x1c0fe20000008016 */
[CCC-:B------:R-:W-:Y:S01]  /*1ae0*/  FFMA.RM R31, R29.reuse, R33.reuse, R22.reuse ;  /* 0x000000211d1f7223 */ /* 0x1c0fe20000004016 */
[----:B------:R-:W-:Y:S01]  /*1af0*/  FFMA.RZ R22, R29, R33, R22 ;  /* 0x000000211d167223 */ /* 0x000fe2000000c016 */
[C---:B------:R-:W-:Y:S02]  /*1b00*/  IADD3 R29, PT, PT, R3.reuse, 0x20, RZ ;  /* 0x00000020031d7810 */ /* 0x040fe40007ffe0ff */
[C---:B------:R-:W-:Y:S02]  /*1b10*/  ISETP.NE.AND P2, PT, R3.reuse, RZ, PT ;  /* 0x000000ff0300720c */ /* 0x040fe40003f45270 */
[----:B------:R-:W-:Y:S02]  /*1b20*/  LOP3.LUT R22, R22, 0x7fffff, RZ, 0xc0, !PT ;  /* 0x007fffff16167812 */ /* 0x000fe400078ec0ff */
[----:B------:R-:W-:Y:S02]  /*1b30*/  ISETP.NE.AND P1, PT, R3, RZ, PT ;  /* 0x000000ff0300720c */ /* 0x000fe40003f25270 */
[----:B------:R-:W-:-:S02]  /*1b40*/  LOP3.LUT R22, R22, 0x800000, RZ, 0xfc, !PT ;  /* 0x0080000016167812 */ /* 0x000fc400078efcff */
[----:B------:R-:W-:Y:S02]  /*1b50*/  IADD3 R3, PT, PT, -R3, RZ, RZ ;  /* 0x000000ff03037210 */ /* 0x000fe40007ffe1ff */
[----:B------:R-:W-:Y:S02]  /*1b60*/  SHF.L.U32 R29, R22, R29, RZ ;  /* 0x0000001d161d7219 */ /* 0x000fe400000006ff */
[----:B------:R-:W-:Y:S02]  /*1b70*/  FSETP.NEU.FTZ.AND P0, PT, R24, R31, PT ;  /* 0x0000001f1800720b */ /* 0x000fe40003f1d000 */
[----:B------:R-:W-:Y:S02]  /*1b80*/  SEL R3, R3, RZ, P2 ;  /* 0x000000ff03037207 */ /* 0x000fe40001000000 */
[----:B------:R-:W-:Y:S02]  /*1b90*/  ISETP.NE.AND P1, PT, R29, RZ, P1 ;  /* 0x000000ff1d00720c */ /* 0x000fe40000f25270 */
[----:B------:R-:W-:-:S02]  /*1ba0*/  SHF.R.U32.HI R3, RZ, R3, R22 ;  /* 0x00000003ff037219 */ /* 0x000fc40000011616 */
[----:B------:R-:W-:Y:S02]  /*1bb0*/  PLOP3.LUT P0, PT, P0, P1, PT, 0xf8, 0x8f ;  /* 0x00000000008f781c */ /* 0x000fe40000703f70 */
[----:B------:R-:W-:Y:S02]  /*1bc0*/  SHF.R.U32.HI R29, RZ, 0x1, R3 ;  /* 0x00000001ff1d7819 */ /* 0x000fe40000011603 */
[----:B------:R-:W-:-:S04]  /*1bd0*/  SEL R22, RZ, 0x1, !P0 ;  /* 0x00000001ff167807 */ /* 0x000fc80004000000 */
[----:B------:R-:W-:-:S04]  /*1be0*/  LOP3.LUT R22, R22, 0x1, R29, 0xf8, !PT ;  /* 0x0000000116167812 */ /* 0x000fc800078ef81d */
[----:B------:R-:W-:-:S05]  /*1bf0*/  LOP3.LUT R22, R22, R3, RZ, 0xc0, !PT ;  /* 0x0000000316167212 */ /* 0x000fca00078ec0ff */
[----:B------:R-:W-:-:S05]  /*1c00*/  IMAD.IADD R29, R29, 0x1, R22 ;  /* 0x000000011d1d7824 */ /* 0x000fca00078e0216 */
[----:B------:R-:W-:Y:S01]  /*1c10*/  LOP3.LUT R0, R29, R0, RZ, 0xfc, !PT ;  /* 0x000000001d007212 */ /* 0x000fe200078efcff */
[----:B------:R-:W-:Y:S06]  /*1c20*/  BRA `(.L_x_45) ;  /* 0x0000000000107947 */ /* 0x000fec0003800000 */
.L_x_44:
[----:B------:R-:W-:-:S04]  /*1c30*/  LOP3.LUT R0, R0, 0x80000000, RZ, 0xc0, !PT ;  /* 0x8000000000007812 */ /* 0x000fc800078ec0ff */
[----:B------:R-:W-:Y:S01]  /*1c40*/  LOP3.LUT R0, R0, 0x7f800000, RZ, 0xfc, !PT ;  /* 0x7f80000000007812 */ /* 0x000fe200078efcff */
[----:B------:R-:W-:Y:S06]  /*1c50*/  BRA `(.L_x_45) ;  /* 0x0000000000047947 */ /* 0x000fec0003800000 */
.L_x_43:
[----:B------:R-:W-:-:S07]  /*1c60*/  LEA R0, R31, R0, 0x17 ;  /* 0x000000001f007211 */ /* 0x000fce00078eb8ff */
.L_x_45:
[----:B------:R-:W-:Y:S05]  /*1c70*/  BSYNC.RECONVERGENT B1 ;  /* 0x0000000000017941 */ /* 0x000fea0003800200 */
.L_x_42:
[----:B------:R-:W-:Y:S05]  /*1c80*/  BRA `(.L_x_46) ;  /* 0x0000000000207947 */ /* 0x000fea0003800000 */
.L_x_41:
[----:B------:R-:W-:-:S04]  /*1c90*/  LOP3.LUT R0, R3, 0x80000000, R0, 0x48, !PT ;  /* 0x8000000003007812 */ /* 0x000fc800078e4800 */
[----:B------:R-:W-:Y:S01]  /*1ca0*/  LOP3.LUT R0, R0, 0x7f800000, RZ, 0xfc, !PT ;  /* 0x7f80000000007812 */ /* 0x000fe200078efcff */
[----:B------:R-:W-:Y:S06]  /*1cb0*/  BRA `(.L_x_46) ;  /* 0x0000000000147947 */ /* 0x000fec0003800000 */
.L_x_40:
[----:B------:R-:W-:Y:S01]  /*1cc0*/  LOP3.LUT R0, R3, 0x80000000, R0, 0x48, !PT ;  /* 0x8000000003007812 */ /* 0x000fe200078e4800 */
[----:B------:R-:W-:Y:S06]  /*1cd0*/  BRA `(.L_x_46) ;  /* 0x00000000000c7947 */ /* 0x000fec0003800000 */
.L_x_39:
[----:B------:R-:W0:Y:S01]  /*1ce0*/  MUFU.RSQ R0, -QNAN ;  /* 0xffc0000000007908 */ /* 0x000e220000001400 */
[----:B------:R-:W-:Y:S05]  /*1cf0*/  BRA `(.L_x_46) ;  /* 0x0000000000047947 */ /* 0x000fea0003800000 */
.L_x_38:
[----:B------:R-:W-:-:S07]  /*1d00*/  FADD.FTZ R0, R0, R3 ;  /* 0x0000000300007221 */ /* 0x000fce0000010000 */
.L_x_46:
[----:B------:R-:W-:Y:S05]  /*1d10*/  BSYNC.RECONVERGENT B0 ;  /* 0x0000000000007941 */ /* 0x000fea0003800200 */
.L_x_36:
[----:B------:R-:W-:-:S04]  /*1d20*/  HFMA2 R3, -RZ, RZ, 0, 0 ;  /* 0x00000000ff037431 */ /* 0x000fc800000001ff */
[----:B0-----:R-:W-:Y:S05]  /*1d30*/  RET.REL.NODEC R2 `(_Z17interpolateKernelPK6float3S1_fPS_Piii) ;  /* 0xffffffe002b07950 */ /* 0x001fea0003c3ffff */
.L_x_47:
[----:B------:R-:W-:-:S00]  /*1d40*/  BRA `(.L_x_47) ;  /* 0xfffffffc00fc7947 */ /* 0x000fc0000383ffff */
[----:B------:R-:W-:-:S00]  /*1d50*/  NOP ;  /* 0x0000000000007918 */ /* 0x000fc00000000000 */
        /* <DEDUP_REMOVED lines=10> */
.L_x_49:


//--------------------- .nv.shared.reserved.0     --------------------------
	.section	.nv.shared.reserved.0,"aw",@nobits
	.weak		__nv_reservedSMEM_offset_0_alias
	.size		__nv_reservedSMEM_offset_0_alias, 0, 64
	.other		__nv_reservedSMEM_offset_0_alias,@"STO_CUDA_RESERVED_SHARED STV_DEFAULT"
__nv_reservedSMEM_offset_0_alias:
	.zero		0
	.zero		64


//--------------------- .nv.constant0._Z17interpolateKernelPK6float3S1_fPS_Piii --------------------------
	.section	.nv.constant0._Z17interpolateKernelPK6float3S1_fPS_Piii,"a",@progbits
	.sectionflags	@""
	.align	4
.nv.constant0._Z17interpolateKernelPK6float3S1_fPS_Piii:
	.zero		944


//--------------------- SYMBOLS --------------------------

	.type		.nv.reservedSmem.offset0,@object
	.size		.nv.reservedSmem.offset0,0x4
